//
// Generated by NVIDIA NVVM Compiler
//
// Compiler Build ID: CL-36424714
// Cuda compilation tools, release 13.0, V13.0.88
// Based on NVVM 20.0.0
//

.version 9.0
.target sm_100
.address_size 64

	// .globl	nlmSimple

.visible .entry nlmSimple(
	.param .u32 nlmSimple_param_0,
	.param .u64 .ptr .align 1 nlmSimple_param_1,
	.param .u64 .ptr .align 1 nlmSimple_param_2,
	.param .f32 nlmSimple_param_3
)
{
	.reg .pred 	%p<19>;
	.reg .b32 	%r<62>;
	.reg .b32 	%f<7>;
	.reg .b64 	%rd<50>;
	.reg .b64 	%fd<79>;

	ld.param.u32 	%r20, [nlmSimple_param_0];
	ld.param.u64 	%rd12, [nlmSimple_param_1];
	ld.param.f32 	%f1, [nlmSimple_param_3];
	cvta.to.global.u64 	%rd1, %rd12;
	mov.u32 	%r21, %tid.x;
	mov.u32 	%r22, %ctaid.x;
	mov.u32 	%r23, %ntid.x;
	mad.lo.s32 	%r1, %r22, %r23, %r21;
	div.s32 	%r3, %r1, %r20;
	mul.lo.s32 	%r24, %r3, %r20;
	sub.s32 	%r2, %r1, %r24;
	setp.ge.s32 	%p3, %r3, %r20;
	setp.lt.s32 	%p4, %r20, 0;
	or.pred  	%p5, %p4, %p3;
	@%p5 bra 	$L__BB0_26;
	cvt.f64.f32 	%fd1, %f1;
	add.s32 	%r4, %r3, -1;
	mul.lo.s32 	%r26, %r4, %r20;
	add.s32 	%r5, %r2, -1;
	cvt.s64.s32 	%rd13, %r26;
	cvt.s64.s32 	%rd14, %r2;
	add.s64 	%rd15, %rd14, %rd13;
	shl.b64 	%rd16, %rd15, 3;
	add.s64 	%rd2, %rd1, %rd16;
	add.s32 	%r27, %r2, %r26;
	mul.wide.s32 	%rd17, %r27, 8;
	add.s64 	%rd3, %rd1, %rd17;
	add.s32 	%r6, %r2, 1;
	cvt.s64.s32 	%rd18, %r24;
	add.s64 	%rd19, %rd14, %rd18;
	shl.b64 	%rd20, %rd19, 3;
	add.s64 	%rd4, %rd1, %rd20;
	mul.wide.u32 	%rd21, %r20, 8;
	add.s64 	%rd5, %rd3, %rd21;
	add.s32 	%r29, %r24, %r20;
	cvt.s64.s32 	%rd22, %r29;
	add.s64 	%rd23, %rd14, %rd22;
	shl.b64 	%rd24, %rd23, 3;
	add.s64 	%rd6, %rd1, %rd24;
	mov.f64 	%fd78, 0d0000000000000000;
	mov.b32 	%r60, -3;
	mov.f64 	%fd77, %fd78;
$L__BB0_2:
	add.s32 	%r31, %r3, 1;
	setp.ge.u32 	%p6, %r2, %r20;
	add.s32 	%r8, %r60, %r3;
	mul.lo.s32 	%r9, %r8, %r20;
	add.s32 	%r10, %r4, %r60;
	sub.s32 	%r11, %r9, %r20;
	max.u32 	%r32, %r10, %r4;
	setp.ge.u32 	%p7, %r32, %r20;
	or.pred  	%p1, %p7, %p6;
	add.s32 	%r12, %r10, 2;
	shl.b32 	%r33, %r20, 1;
	add.s32 	%r13, %r11, %r33;
	max.u32 	%r34, %r12, %r31;
	setp.ge.u32 	%p8, %r34, %r20;
	or.pred  	%p2, %p8, %p6;
	mov.b32 	%r61, -3;
$L__BB0_3:
	add.s32 	%r15, %r61, %r2;
	max.u32 	%r35, %r8, %r15;
	setp.ge.u32 	%p9, %r35, %r20;
	@%p9 bra 	$L__BB0_23;
	add.s32 	%r16, %r5, %r61;
	max.u32 	%r36, %r10, %r16;
	max.u32 	%r37, %r36, %r4;
	max.u32 	%r38, %r37, %r5;
	setp.ge.u32 	%p10, %r38, %r20;
	cvt.s64.s32 	%rd25, %r11;
	cvt.s64.s32 	%rd7, %r15;
	add.s64 	%rd26, %rd7, %rd25;
	shl.b64 	%rd27, %rd26, 3;
	add.s64 	%rd8, %rd1, %rd27;
	mov.f64 	%fd69, 0d0000000000000000;
	@%p10 bra 	$L__BB0_6;
	ld.global.f64 	%fd30, [%rd8+-8];
	ld.global.f64 	%fd31, [%rd2+-8];
	sub.f64 	%fd32, %fd31, %fd30;
	mul.f64 	%fd69, %fd32, %fd32;
$L__BB0_6:
	@%p1 bra 	$L__BB0_8;
	add.s32 	%r39, %r15, %r11;
	mul.wide.s32 	%rd28, %r39, 8;
	add.s64 	%rd29, %rd1, %rd28;
	ld.global.f64 	%fd33, [%rd29];
	ld.global.f64 	%fd34, [%rd3];
	sub.f64 	%fd35, %fd34, %fd33;
	fma.rn.f64 	%fd69, %fd35, %fd35, %fd69;
$L__BB0_8:
	add.s32 	%r17, %r16, 2;
	max.u32 	%r40, %r10, %r17;
	max.u32 	%r41, %r40, %r4;
	max.u32 	%r42, %r41, %r6;
	setp.ge.u32 	%p11, %r42, %r20;
	@%p11 bra 	$L__BB0_10;
	ld.global.f64 	%fd36, [%rd8+8];
	ld.global.f64 	%fd37, [%rd2+8];
	sub.f64 	%fd38, %fd37, %fd36;
	fma.rn.f64 	%fd69, %fd38, %fd38, %fd69;
$L__BB0_10:
	max.u32 	%r43, %r16, %r3;
	max.u32 	%r44, %r43, %r5;
	setp.ge.u32 	%p12, %r44, %r20;
	@%p12 bra 	$L__BB0_12;
	cvt.s64.s32 	%rd30, %r9;
	add.s64 	%rd31, %rd7, %rd30;
	shl.b64 	%rd32, %rd31, 3;
	add.s64 	%rd33, %rd1, %rd32;
	ld.global.f64 	%fd39, [%rd33+-8];
	ld.global.f64 	%fd40, [%rd4+-8];
	sub.f64 	%fd41, %fd40, %fd39;
	fma.rn.f64 	%fd69, %fd41, %fd41, %fd69;
$L__BB0_12:
	add.s32 	%r45, %r15, %r9;
	mul.wide.s32 	%rd34, %r45, 8;
	add.s64 	%rd9, %rd1, %rd34;
	max.u32 	%r46, %r2, %r3;
	setp.ge.u32 	%p13, %r46, %r20;
	@%p13 bra 	$L__BB0_14;
	ld.global.f64 	%fd42, [%rd9];
	ld.global.f64 	%fd43, [%rd5];
	sub.f64 	%fd44, %fd43, %fd42;
	fma.rn.f64 	%fd69, %fd44, %fd44, %fd69;
$L__BB0_14:
	max.u32 	%r47, %r17, %r3;
	max.u32 	%r48, %r47, %r6;
	setp.ge.u32 	%p14, %r48, %r20;
	@%p14 bra 	$L__BB0_16;
	cvt.s64.s32 	%rd35, %r9;
	add.s64 	%rd36, %rd7, %rd35;
	shl.b64 	%rd37, %rd36, 3;
	add.s64 	%rd38, %rd1, %rd37;
	ld.global.f64 	%fd45, [%rd38+8];
	ld.global.f64 	%fd46, [%rd4+8];
	sub.f64 	%fd47, %fd46, %fd45;
	fma.rn.f64 	%fd69, %fd47, %fd47, %fd69;
$L__BB0_16:
	add.s32 	%r49, %r3, 1;
	max.u32 	%r50, %r12, %r16;
	max.u32 	%r51, %r50, %r49;
	max.u32 	%r52, %r51, %r5;
	setp.ge.u32 	%p15, %r52, %r20;
	cvt.s64.s32 	%rd39, %r13;
	add.s64 	%rd40, %rd7, %rd39;
	shl.b64 	%rd41, %rd40, 3;
	add.s64 	%rd10, %rd1, %rd41;
	@%p15 bra 	$L__BB0_18;
	ld.global.f64 	%fd48, [%rd10+-8];
	ld.global.f64 	%fd49, [%rd6+-8];
	sub.f64 	%fd50, %fd49, %fd48;
	fma.rn.f64 	%fd69, %fd50, %fd50, %fd69;
$L__BB0_18:
	@%p2 bra 	$L__BB0_20;
	add.s32 	%r53, %r15, %r13;
	mul.wide.s32 	%rd42, %r53, 8;
	add.s64 	%rd43, %rd1, %rd42;
	ld.global.f64 	%fd51, [%rd43];
	mul.wide.u32 	%rd44, %r20, 8;
	add.s64 	%rd45, %rd5, %rd44;
	ld.global.f64 	%fd52, [%rd45];
	sub.f64 	%fd53, %fd52, %fd51;
	fma.rn.f64 	%fd69, %fd53, %fd53, %fd69;
$L__BB0_20:
	add.s32 	%r54, %r3, 1;
	max.u32 	%r55, %r12, %r17;
	max.u32 	%r56, %r55, %r54;
	max.u32 	%r57, %r56, %r6;
	setp.ge.u32 	%p16, %r57, %r20;
	@%p16 bra 	$L__BB0_22;
	ld.global.f64 	%fd54, [%rd10+8];
	ld.global.f64 	%fd55, [%rd6+8];
	sub.f64 	%fd56, %fd55, %fd54;
	fma.rn.f64 	%fd69, %fd56, %fd56, %fd69;
$L__BB0_22:
	div.rn.f64 	%fd57, %fd69, %fd1;
	mul.lo.s32 	%r58, %r60, %r60;
	mad.lo.s32 	%r59, %r61, %r61, %r58;
	cvt.rn.f32.u32 	%f2, %r59;
	div.rn.f32 	%f3, %f2, 0f42440000;
	cvt.f64.f32 	%fd58, %f3;
	add.f64 	%fd59, %fd57, %fd58;
	cvt.rn.f32.f64 	%f4, %fd59;
	mul.f32 	%f5, %f4, 0fBFB8AA3B;
	ex2.approx.f32 	%f6, %f5;
	cvt.f64.f32 	%fd60, %f6;
	add.f64 	%fd78, %fd78, %fd60;
	ld.global.f64 	%fd61, [%rd9];
	fma.rn.f64 	%fd77, %fd61, %fd60, %fd77;
$L__BB0_23:
	add.s32 	%r61, %r61, 1;
	setp.ne.s32 	%p17, %r61, 4;
	@%p17 bra 	$L__BB0_3;
	add.s32 	%r60, %r60, 1;
	setp.ne.s32 	%p18, %r60, 4;
	@%p18 bra 	$L__BB0_2;
	ld.param.u64 	%rd49, [nlmSimple_param_2];
	rcp.rn.f64 	%fd62, %fd78;
	mul.f64 	%fd63, %fd77, %fd62;
	cvta.to.global.u64 	%rd46, %rd49;
	mul.wide.s32 	%rd47, %r1, 8;
	add.s64 	%rd48, %rd46, %rd47;
	st.global.f64 	[%rd48], %fd63;
$L__BB0_26:
	ret;

}


// ===== COMPILED SASS (sm_100) =====

	.target	sm_100

	.elftype	@"ET_EXEC"


//--------------------- .note.nv.tkinfo           --------------------------
	.section	.note.nv.tkinfo,"",@"SHT_NOTE"
	.sectionflags	@"SHF_NOTE_NV_TKINFO"
	.tkinfo
        /*0018*/ 	.word	0x00000002
        /*0030*/ 	.string	""
        /*0030*/ 	.string	"ptxas"
        /*0030*/ 	.string	"Cuda compilation tools, release 13.0, V13.0.88"
        /*0030*/ 	.string	"Build cuda_13.0.r13.0/compiler.36424714_0"
        /*0030*/ 	.string	"-arch sm_100 -m 64 "



//--------------------- .note.nv.cuinfo           --------------------------
	.section	.note.nv.cuinfo,"",@"SHT_NOTE"
	.sectionflags	@"SHF_NOTE_NV_CUINFO"
        /*0018*/ 	.short	0x0002
        /*001a*/ 	.short	0x0064
        /*001c*/ 	.short	0x0082
	.zero		2


//--------------------- .nv.info                  --------------------------
	.section	.nv.info,"",@"SHT_CUDA_INFO"
	.align	4


	//----- nvinfo : EIATTR_REGCOUNT
	.align		4
        /*0000*/ 	.byte	0x04, 0x2f
        /*0002*/ 	.short	(.L_1 - .L_0)
	.align		4
.L_0:
        /*0004*/ 	.word	index@(nlmSimple)
        /*0008*/ 	.word	0x00000030


	//----- nvinfo : EIATTR_FRAME_SIZE
	.align		4
.L_1:
        /*000c*/ 	.byte	0x04, 0x11
        /*000e*/ 	.short	(.L_3 - .L_2)
	.align		4
.L_2:
        /*0010*/ 	.word	index@($__internal_2_$__cuda_sm3x_div_rn_noftz_f32_slowpath)
        /*0014*/ 	.word	0x00000000


	//----- nvinfo : EIATTR_FRAME_SIZE
	.align		4
.L_3:
        /*0018*/ 	.byte	0x04, 0x11
        /*001a*/ 	.short	(.L_5 - .L_4)
	.align		4
.L_4:
        /*001c*/ 	.word	index@($__internal_1_$__cuda_sm20_div_rn_f64_full)
        /*0020*/ 	.word	0x00000000


	//----- nvinfo : EIATTR_FRAME_SIZE
	.align		4
.L_5:
        /*0024*/ 	.byte	0x04, 0x11
        /*0026*/ 	.short	(.L_7 - .L_6)
	.align		4
.L_6:
        /*0028*/ 	.word	index@($__internal_0_$__cuda_sm20_dblrcp_rn_slowpath_v3)
        /*002c*/ 	.word	0x00000000


	//----- nvinfo : EIATTR_FRAME_SIZE
	.align		4
.L_7:
        /*0030*/ 	.byte	0x04, 0x11
        /*0032*/ 	.short	(.L_9 - .L_8)
	.align		4
.L_8:
        /*0034*/ 	.word	index@(nlmSimple)
        /*0038*/ 	.word	0x00000000


	//----- nvinfo : EIATTR_MIN_STACK_SIZE
	.align		4
.L_9:
        /*003c*/ 	.byte	0x04, 0x12
        /*003e*/ 	.short	(.L_11 - .L_10)
	.align		4
.L_10:
        /*0040*/ 	.word	index@(nlmSimple)
        /*0044*/ 	.word	0x00000000
.L_11:


//--------------------- .nv.compat                --------------------------
	.section	.nv.compat,"",@"SHT_CUDA_COMPAT_INFO"
	.align	4
        /*0000*/ 	.byte	0x02, 0x09, 0x00, 0x00, 0x02, 0x02, 0x01, 0x00, 0x02, 0x05, 0x05, 0x00, 0x03, 0x07, 0x01, 0x01
        /*0010*/ 	.byte	0x02, 0x03, 0x00, 0x00, 0x02, 0x06, 0x01, 0x00, 0x04, 0x0b, 0x08, 0x00, 0x01, 0x00, 0x00, 0x00
        /*0020*/ 	.byte	0x00, 0x00, 0x00, 0x00


//--------------------- .nv.info.nlmSimple        --------------------------
	.section	.nv.info.nlmSimple,"",@"SHT_CUDA_INFO"
	.sectionflags	@""
	.align	4


	//----- nvinfo : EIATTR_CUDA_API_VERSION
	.align		4
        /*0000*/ 	.byte	0x04, 0x37
        /*0002*/ 	.short	(.L_13 - .L_12)
.L_12:
        /*0004*/ 	.word	0x00000082


	//----- nvinfo : EIATTR_KPARAM_INFO
	.align		4
.L_13:
        /*0008*/ 	.byte	0x04, 0x17
        /*000a*/ 	.short	(.L_15 - .L_14)
.L_14:
        /*000c*/ 	.word	0x00000000
        /*0010*/ 	.short	0x0003
        /*0012*/ 	.short	0x0018
        /*0014*/ 	.byte	0x00, 0xf0, 0x11, 0x00


	//----- nvinfo : EIATTR_KPARAM_INFO
	.align		4
.L_15:
        /*0018*/ 	.byte	0x04, 0x17
        /*001a*/ 	.short	(.L_17 - .L_16)
.L_16:
        /*001c*/ 	.word	0x00000000
        /*0020*/ 	.short	0x0002
        /*0022*/ 	.short	0x0010
        /*0024*/ 	.byte	0x00, 0xf5, 0x21, 0x00


	//----- nvinfo : EIATTR_KPARAM_INFO
	.align		4
.L_17:
        /*0028*/ 	.byte	0x04, 0x17
        /*002a*/ 	.short	(.L_19 - .L_18)
.L_18:
        /*002c*/ 	.word	0x00000000
        /*0030*/ 	.short	0x0001
        /*0032*/ 	.short	0x0008
        /*0034*/ 	.byte	0x00, 0xf5, 0x21, 0x00


	//----- nvinfo : EIATTR_KPARAM_INFO
	.align		4
.L_19:
        /*0038*/ 	.byte	0x04, 0x17
        /*003a*/ 	.short	(.L_21 - .L_20)
.L_20:
        /*003c*/ 	.word	0x00000000
        /*0040*/ 	.short	0x0000
        /*0042*/ 	.short	0x0000
        /*0044*/ 	.byte	0x00, 0xf0, 0x11, 0x00


	//----- nvinfo : EIATTR_SPARSE_MMA_MASK
	.align		4
.L_21:
        /*0048*/ 	.byte	0x03, 0x50
        /*004a*/ 	.short	0x0000


	//----- nvinfo : EIATTR_MAXREG_COUNT
	.align		4
        /*004c*/ 	.byte	0x03, 0x1b
        /*004e*/ 	.short	0x00ff


	//----- nvinfo : EIATTR_MERCURY_ISA_VERSION
	.align		4
        /*0050*/ 	.byte	0x03, 0x5f
        /*0052*/ 	.short	0x0101


	//----- nvinfo : EIATTR_VRC_CTA_INIT_COUNT
	.align		4
        /*0054*/ 	.byte	0x02, 0x4a
	.zero		1
	.zero		1


	//----- nvinfo : EIATTR_EXIT_INSTR_OFFSETS
	.align		4
        /*0058*/ 	.byte	0x04, 0x1c
        /*005a*/ 	.short	(.L_23 - .L_22)


	//   ....[0]....
.L_22:
        /*005c*/ 	.word	0x000001f0


	//   ....[1]....
        /*0060*/ 	.word	0x00000f30


	//----- nvinfo : EIATTR_CRS_STACK_SIZE
	.align		4
.L_23:
        /*0064*/ 	.byte	0x04, 0x1e
        /*0066*/ 	.short	(.L_25 - .L_24)
.L_24:
        /*0068*/ 	.word	0x00000000


	//----- nvinfo : EIATTR_CBANK_PARAM_SIZE
	.align		4
.L_25:
        /*006c*/ 	.byte	0x03, 0x19
        /*006e*/ 	.short	0x001c


	//----- nvinfo : EIATTR_PARAM_CBANK
	.align		4
        /*0070*/ 	.byte	0x04, 0x0a
        /*0072*/ 	.short	(.L_27 - .L_26)
	.align		4
.L_26:
        /*0074*/ 	.word	index@(.nv.constant0.nlmSimple)
        /*0078*/ 	.short	0x0380
        /*007a*/ 	.short	0x001c


	//----- nvinfo : EIATTR_SW_WAR
	.align		4
.L_27:
        /*007c*/ 	.byte	0x04, 0x36
        /*007e*/ 	.short	(.L_29 - .L_28)
.L_28:
        /*0080*/ 	.word	0x00000008
.L_29:


//--------------------- .nv.callgraph             --------------------------
	.section	.nv.callgraph,"",@"SHT_CUDA_CALLGRAPH"
	.align	4
	.sectionentsize	8
	.align		4
        /*0000*/ 	.word	0x00000000
	.align		4
        /*0004*/ 	.word	0xffffffff
	.align		4
        /*0008*/ 	.word	0x00000000
	.align		4
        /*000c*/ 	.word	0xfffffffe
	.align		4
        /*0010*/ 	.word	0x00000000
	.align		4
        /*0014*/ 	.word	0xfffffffd
	.align		4
        /*0018*/ 	.word	0x00000000
	.align		4
        /*001c*/ 	.word	0xfffffffc


//--------------------- .text.nlmSimple           --------------------------
	.section	.text.nlmSimple,"ax",@progbits
	.align	128
        .global         nlmSimple
        .type           nlmSimple,@function
        .size           nlmSimple,(.L_x_33 - nlmSimple)
        .other          nlmSimple,@"STO_CUDA_ENTRY STV_DEFAULT"
nlmSimple:
.text.nlmSimple:
[----:B------:R-:W-:Y:S08]  /*0000*/  LDC R1, c[0x0][0x37c] ;  /* 0x0000df00ff017b82 */ /* 0x000ff00000000800 */
[----:B------:R-:W0:Y:S01]  /*0010*/  LDC R27, c[0x0][0x380] ;  /* 0x0000e000ff1b7b82 */ /* 0x000e220000000800 */
[----:B------:R-:W1:Y:S07]  /*0020*/  S2R R0, SR_TID.X ;  /* 0x0000000000007919 */ /* 0x000e6e0000002100 */
[----:B------:R-:W1:Y:S08]  /*0030*/  S2UR UR4, SR_CTAID.X ;  /* 0x00000000000479c3 */ /* 0x000e700000002500 */
[----:B------:R-:W1:Y:S01]  /*0040*/  LDC R5, c[0x0][0x360] ;  /* 0x0000d800ff057b82 */ /* 0x000e620000000800 */
[----:B0-----:R-:W-:-:S04]  /*0050*/  IABS R6, R27 ;  /* 0x0000001b00067213 */ /* 0x001fc80000000000 */
[----:B------:R-:W0:Y:S01]  /*0060*/  I2F.RP R4, R6 ;  /* 0x0000000600047306 */ /* 0x000e220000209400 */
[----:B-1----:R-:W-:-:S07]  /*0070*/  IMAD R0, R5, UR4, R0 ;  /* 0x0000000405007c24 */ /* 0x002fce000f8e0200 */
[----:B0-----:R-:W0:Y:S02]  /*0080*/  MUFU.RCP R4, R4 ;  /* 0x0000000400047308 */ /* 0x001e240000001000 */
[----:B0-----:R-:W-:Y:S01]  /*0090*/  VIADD R2, R4, 0xffffffe ;  /* 0x0ffffffe04027836 */ /* 0x001fe20000000000 */
[----:B------:R-:W-:-:S05]  /*00a0*/  IABS R4, R0 ;  /* 0x0000000000047213 */ /* 0x000fca0000000000 */
[----:B------:R0:W1:Y:S02]  /*00b0*/  F2I.FTZ.U32.TRUNC.NTZ R3, R2 ;  /* 0x0000000200037305 */ /* 0x000064000021f000 */
[----:B0-----:R-:W-:Y:S02]  /*00c0*/  IMAD.MOV.U32 R2, RZ, RZ, RZ ;  /* 0x000000ffff027224 */ /* 0x001fe400078e00ff */
[----:B-1----:R-:W-:-:S04]  /*00d0*/  IMAD.MOV R7, RZ, RZ, -R3 ;  /* 0x000000ffff077224 */ /* 0x002fc800078e0a03 */
[----:B------:R-:W-:-:S04]  /*00e0*/  IMAD R5, R7, R6, RZ ;  /* 0x0000000607057224 */ /* 0x000fc800078e02ff */
[----:B------:R-:W-:-:S06]  /*00f0*/  IMAD.HI.U32 R3, R3, R5, R2 ;  /* 0x0000000503037227 */ /* 0x000fcc00078e0002 */
[----:B------:R-:W-:-:S04]  /*0100*/  IMAD.HI.U32 R2, R3, R4, RZ ;  /* 0x0000000403027227 */ /* 0x000fc800078e00ff */
[----:B------:R-:W-:-:S04]  /*0110*/  IMAD.MOV R3, RZ, RZ, -R2 ;  /* 0x000000ffff037224 */ /* 0x000fc800078e0a02 */
[----:B------:R-:W-:-:S05]  /*0120*/  IMAD R3, R6, R3, R4 ;  /* 0x0000000306037224 */ /* 0x000fca00078e0204 */
[----:B------:R-:W-:-:S13]  /*0130*/  ISETP.GT.U32.AND P1, PT, R6, R3, PT ;  /* 0x000000030600720c */ /* 0x000fda0003f24070 */
[----:B------:R-:W-:Y:S02]  /*0140*/  @!P1 IMAD.IADD R3, R3, 0x1, -R6 ;  /* 0x0000000103039824 */ /* 0x000fe400078e0a06 */
[----:B------:R-:W-:Y:S01]  /*0150*/  @!P1 VIADD R2, R2, 0x1 ;  /* 0x0000000102029836 */ /* 0x000fe20000000000 */
[----:B------:R-:W-:Y:S02]  /*0160*/  ISETP.NE.AND P1, PT, R27, RZ, PT ;  /* 0x000000ff1b00720c */ /* 0x000fe40003f25270 */
[----:B------:R-:W-:Y:S02]  /*0170*/  ISETP.GE.U32.AND P0, PT, R3, R6, PT ;  /* 0x000000060300720c */ /* 0x000fe40003f06070 */
[----:B------:R-:W-:-:S04]  /*0180*/  LOP3.LUT R3, R0, R27, RZ, 0x3c, !PT ;  /* 0x0000001b00037212 */ /* 0x000fc800078e3cff */
[----:B------:R-:W-:-:S07]  /*0190*/  ISETP.GE.AND P2, PT, R3, RZ, PT ;  /* 0x000000ff0300720c */ /* 0x000fce0003f46270 */
[----:B------:R-:W-:-:S06]  /*01a0*/  @P0 VIADD R2, R2, 0x1 ;  /* 0x0000000102020836 */ /* 0x000fcc0000000000 */
[----:B------:R-:W-:Y:S01]  /*01b0*/  @!P2 IMAD.MOV R2, RZ, RZ, -R2 ;  /* 0x000000ffff02a224 */ /* 0x000fe200078e0a02 */
[----:B------:R-:W-:-:S04]  /*01c0*/  @!P1 LOP3.LUT R2, RZ, R27, RZ, 0x33, !PT ;  /* 0x0000001bff029212 */ /* 0x000fc800078e33ff */
[----:B------:R-:W-:-:S04]  /*01d0*/  ISETP.GE.AND P0, PT, R2, R27, PT ;  /* 0x0000001b0200720c */ /* 0x000fc80003f06270 */
[----:B------:R-:W-:-:S13]  /*01e0*/  ISETP.LT.OR P0, PT, R27, RZ, P0 ;  /* 0x000000ff1b00720c */ /* 0x000fda0000701670 */
[----:B------:R-:W-:Y:S05]  /*01f0*/  @P0 EXIT ;  /* 0x000000000000094d */ /* 0x000fea0003800000 */
[----:B------:R-:W0:Y:S01]  /*0200*/  LDCU UR4, c[0x0][0x398] ;  /* 0x00007300ff0477ac */ /* 0x000e220008000800 */
[----:B------:R-:W1:Y:S01]  /*0210*/  LDC.64 R20, c[0x0][0x388] ;  /* 0x0000e200ff147b82 */ /* 0x000e620000000a00 */
[CC--:B------:R-:W-:Y:S01]  /*0220*/  IMAD R12, R2.reuse, R27.reuse, RZ ;  /* 0x0000001b020c7224 */ /* 0x0c0fe200078e02ff */
[----:B------:R-:W-:Y:S01]  /*0230*/  CS2R R22, SRZ ;  /* 0x0000000000167805 */ /* 0x000fe2000001ff00 */
[----:B------:R-:W-:Y:S01]  /*0240*/  VIADD R4, R2, 0xffffffff ;  /* 0xffffffff02047836 */ /* 0x000fe20000000000 */
[----:B------:R-:W2:Y:S01]  /*0250*/  LDCU.64 UR6, c[0x0][0x388] ;  /* 0x00007100ff0677ac */ /* 0x000ea20008000a00 */
[----:B------:R-:W-:Y:S01]  /*0260*/  IMAD.IADD R3, R0, 0x1, -R12 ;  /* 0x0000000100037824 */ /* 0x000fe200078e0a0c */
[----:B------:R-:W-:Y:S01]  /*0270*/  CS2R R24, SRZ ;  /* 0x0000000000187805 */ /* 0x000fe2000001ff00 */
[----:B------:R-:W-:Y:S01]  /*0280*/  IMAD R4, R4, R27, RZ ;  /* 0x0000001b04047224 */ /* 0x000fe200078e02ff */
[----:B------:R-:W3:Y:S01]  /*0290*/  LDCU.64 UR8, c[0x0][0x358] ;  /* 0x00006b00ff0877ac */ /* 0x000ee20008000a00 */
[----:B------:R-:W-:Y:S01]  /*02a0*/  IMAD.IADD R6, R12, 0x1, R27 ;  /* 0x000000010c067824 */ /* 0x000fe200078e021b */
[----:B------:R-:W-:-:S02]  /*02b0*/  SHF.R.S32.HI R5, RZ, 0x1f, R3 ;  /* 0x0000001fff057819 */ /* 0x000fc40000011403 */
[C---:B------:R-:W-:Y:S01]  /*02c0*/  IADD3 R8, P1, PT, R12.reuse, R3, RZ ;  /* 0x000000030c087210 */ /* 0x040fe20007f3e0ff */
[----:B------:R-:W-:Y:S01]  /*02d0*/  UMOV UR5, 0xfffffffd ;  /* 0xfffffffd00057882 */ /* 0x000fe20000000000 */
[C---:B------:R-:W-:Y:S02]  /*02e0*/  IADD3 R7, P2, PT, R3.reuse, R6, RZ ;  /* 0x0000000603077210 */ /* 0x040fe40007f5e0ff */
[C---:B------:R-:W-:Y:S02]  /*02f0*/  IADD3 R10, P0, PT, R3.reuse, R4, RZ ;  /* 0x00000004030a7210 */ /* 0x040fe40007f1e0ff */
[-C--:B------:R-:W-:Y:S02]  /*0300*/  LEA.HI.X.SX32 R9, R12, R5.reuse, 0x1, P1 ;  /* 0x000000050c097211 */ /* 0x080fe400008f0eff */
[----:B0-----:R-:W0:Y:S01]  /*0310*/  F2F.F64.F32 R12, UR4 ;  /* 0x00000004000c7d10 */ /* 0x001e220008201800 */
[-C--:B------:R-:W-:Y:S02]  /*0320*/  LEA.HI.X.SX32 R6, R6, R5.reuse, 0x1, P2 ;  /* 0x0000000506067211 */ /* 0x080fe400010f0eff */
[----:B------:R-:W-:Y:S01]  /*0330*/  LEA.HI.X.SX32 R11, R4, R5, 0x1, P0 ;  /* 0x00000005040b7211 */ /* 0x000fe200000f0eff */
[----:B------:R-:W-:Y:S01]  /*0340*/  IMAD.IADD R5, R3, 0x1, R4 ;  /* 0x0000000103057824 */ /* 0x000fe200078e0204 */
[----:B--2---:R-:W-:-:S02]  /*0350*/  LEA R14, P0, R10, UR6, 0x3 ;  /* 0x000000060a0e7c11 */ /* 0x004fc4000f8018ff */
[----:B------:R-:W-:Y:S01]  /*0360*/  LEA R16, P1, R8, UR6, 0x3 ;  /* 0x0000000608107c11 */ /* 0x000fe2000f8218ff */
[----:B-1----:R-:W-:Y:S01]  /*0370*/  IMAD.WIDE R20, R5, 0x8, R20 ;  /* 0x0000000805147825 */ /* 0x002fe200078e0214 */
[----:B------:R-:W-:Y:S02]  /*0380*/  LEA R18, P2, R7, UR6, 0x3 ;  /* 0x0000000607127c11 */ /* 0x000fe4000f8418ff */
[----:B------:R-:W-:Y:S02]  /*0390*/  LEA.HI.X R15, R10, UR7, R11, 0x3, P0 ;  /* 0x000000070a0f7c11 */ /* 0x000fe400080f1c0b */
[----:B------:R-:W-:Y:S01]  /*03a0*/  LEA.HI.X R17, R8, UR7, R9, 0x3, P1 ;  /* 0x0000000708117c11 */ /* 0x000fe200088f1c09 */
[----:B------:R-:W-:Y:S01]  /*03b0*/  IMAD.WIDE.U32 R26, R27, 0x8, R20 ;  /* 0x000000081b1a7825 */ /* 0x000fe200078e0014 */
[----:B0--3--:R-:W-:-:S07]  /*03c0*/  LEA.HI.X R19, R7, UR7, R6, 0x3, P2 ;  /* 0x0000000707137c11 */ /* 0x009fce00090f1c06 */
.L_x_6:
[----:B------:R-:W0:Y:S01]  /*03d0*/  LDC R8, c[0x0][0x380] ;  /* 0x0000e000ff087b82 */ /* 0x000e220000000800 */
[C---:B------:R-:W-:Y:S01]  /*03e0*/  VIADD R4, R2.reuse, 0xffffffff ;  /* 0xffffffff02047836 */ /* 0x040fe20000000000 */
[----:B------:R-:W1:Y:S01]  /*03f0*/  LDCU.64 UR10, c[0x0][0x388] ;  /* 0x00007100ff0a77ac */ /* 0x000e620008000a00 */
[----:B------:R-:W-:Y:S02]  /*0400*/  VIADD R5, R2, UR5 ;  /* 0x0000000502057c36 */ /* 0x000fe40008000000 */
[----:B------:R-:W-:Y:S01]  /*0410*/  VIADD R7, R4, UR5 ;  /* 0x0000000504077c36 */ /* 0x000fe20008000000 */
[----:B------:R-:W-:Y:S01]  /*0420*/  UMOV UR6, 0xfffffffd ;  /* 0xfffffffd00067882 */ /* 0x000fe20000000000 */
[----:B------:R-:W-:-:S03]  /*0430*/  VIADD R9, R5, 0x1 ;  /* 0x0000000105097836 */ /* 0x000fc60000000000 */
[----:B------:R-:W-:Y:S02]  /*0440*/  VIMNMX.U32 R6, PT, PT, R4, R7, !PT ;  /* 0x0000000704067248 */ /* 0x000fe40007fe0000 */
[----:B------:R-:W-:Y:S02]  /*0450*/  VIADDMNMX.U32 R7, R2, 0x1, R9, !PT ;  /* 0x0000000102077846 */ /* 0x000fe40007800009 */
[-C--:B0-----:R-:W-:Y:S01]  /*0460*/  ISETP.GE.U32.AND P0, PT, R3, R8.reuse, PT ;  /* 0x000000080300720c */ /* 0x081fe20003f06070 */
[----:B------:R-:W-:-:S03]  /*0470*/  IMAD R5, R5, R8, RZ ;  /* 0x0000000805057224 */ /* 0x000fc600078e02ff */
[-C--:B------:R-:W-:Y:S01]  /*0480*/  ISETP.GE.U32.OR P2, PT, R6, R8.reuse, P0 ;  /* 0x000000080600720c */ /* 0x080fe20000746470 */
[----:B------:R-:W-:Y:S01]  /*0490*/  IMAD.IADD R6, R5, 0x1, -R8 ;  /* 0x0000000105067824 */ /* 0x000fe200078e0a08 */
[----:B------:R-:W-:-:S03]  /*04a0*/  ISETP.GE.U32.OR P0, PT, R7, R8, P0 ;  /* 0x000000080700720c */ /* 0x000fc60000706470 */
[----:B-1----:R-:W-:-:S10]  /*04b0*/  IMAD R7, R8, 0x2, R6 ;  /* 0x0000000208077824 */ /* 0x002fd400078e0206 */
.L_x_5:
[----:B------:R-:W0:Y:S01]  /*04c0*/  LDC R39, c[0x0][0x380] ;  /* 0x0000e000ff277b82 */ /* 0x000e220000000800 */
[----:B------:R-:W-:Y:S01]  /*04d0*/  VIADD R44, R2, UR5 ;  /* 0x00000005022c7c36 */ /* 0x000fe20008000000 */
[----:B------:R-:W-:Y:S01]  /*04e0*/  BSSY.RECONVERGENT B0, `(.L_x_0) ;  /* 0x000008b000007945 */ /* 0x000fe20003800200 */
[----:B------:R-:W-:-:S05]  /*04f0*/  VIADD R40, R3, UR6 ;  /* 0x0000000603287c36 */ /* 0x000fca0008000000 */
[----:B------:R-:W-:-:S04]  /*0500*/  VIMNMX.U32 R8, PT, PT, R44, R40, !PT ;  /* 0x000000282c087248 */ /* 0x000fc80007fe0000 */
[----:B0-----:R-:W-:-:S13]  /*0510*/  ISETP.GE.U32.AND P1, PT, R8, R39, PT ;  /* 0x000000270800720c */ /* 0x001fda0003f26070 */
[----:B------:R-:W-:Y:S05]  /*0520*/  @P1 BRA `(.L_x_1) ;  /* 0x0000000800181947 */ /* 0x000fea0003800000 */
[----:B------:R-:W0:Y:S01]  /*0530*/  LDC.64 R28, c[0x0][0x388] ;  /* 0x0000e200ff1c7b82 */ /* 0x000e220000000a00 */
[----:B------:R-:W-:Y:S01]  /*0540*/  @!P2 IMAD.IADD R11, R6, 0x1, R40 ;  /* 0x00000001060ba824 */ /* 0x000fe200078e0228 */
[----:B------:R-:W2:Y:S03]  /*0550*/  @!P2 LDG.E.64 R30, desc[UR8][R20.64] ;  /* 0x00000008141ea981 */ /* 0x000ea6000c1e1b00 */
[----:B0-----:R-:W-:-:S06]  /*0560*/  @!P2 IMAD.WIDE R10, R11, 0x8, R28 ;  /* 0x000000080b0aa825 */ /* 0x001fcc00078e021c */
[----:B------:R-:W2:Y:S01]  /*0570*/  @!P2 LDG.E.64 R10, desc[UR8][R10.64] ;  /* 0x000000080a0aa981 */ /* 0x000ea2000c1e1b00 */
[----:B------:R-:W-:Y:S02]  /*0580*/  VIADD R42, R3, 0xffffffff ;  /* 0xffffffff032a7836 */ /* 0x000fe40000000000 */
[----:B------:R-:W-:Y:S02]  /*0590*/  VIADD R32, R4, UR5 ;  /* 0x0000000504207c36 */ /* 0x000fe40008000000 */
[----:B------:R-:W-:-:S05]  /*05a0*/  VIADD R43, R42, UR6 ;  /* 0x000000062a2b7c36 */ /* 0x000fca0008000000 */
[----:B------:R-:W-:-:S04]  /*05b0*/  VIMNMX3.U32 R9, R32, R43, R4, !PT ;  /* 0x0000002b2009720f */ /* 0x000fc80007800004 */
[----:B------:R-:W-:Y:S02]  /*05c0*/  VIMNMX.U32 R8, PT, PT, R42, R9, !PT ;  /* 0x000000092a087248 */ /* 0x000fe40007fe0000 */
[----:B------:R-:W-:Y:S02]  /*05d0*/  SHF.R.S32.HI R38, RZ, 0x1f, R40 ;  /* 0x0000001fff267819 */ /* 0x000fe40000011428 */
[----:B------:R-:W-:Y:S02]  /*05e0*/  IADD3 R9, P1, PT, R6, R40, RZ ;  /* 0x0000002806097210 */ /* 0x000fe40007f3e0ff */
[----:B------:R-:W-:Y:S02]  /*05f0*/  ISETP.GE.U32.AND P3, PT, R8, R39, PT ;  /* 0x000000270800720c */ /* 0x000fe40003f66070 */
[----:B------:R-:W-:Y:S02]  /*0600*/  LEA.HI.X.SX32 R8, R6, R38, 0x1, P1 ;  /* 0x0000002606087211 */ /* 0x000fe400008f0eff */
[----:B------:R-:W-:-:S04]  /*0610*/  LEA R36, P1, R9, UR10, 0x3 ;  /* 0x0000000a09247c11 */ /* 0x000fc8000f8218ff */
[----:B------:R-:W-:-:S05]  /*0620*/  LEA.HI.X R37, R9, UR11, R8, 0x3, P1 ;  /* 0x0000000b09257c11 */ /* 0x000fca00088f1c08 */
[----:B------:R-:W3:Y:S04]  /*0630*/  @!P3 LDG.E.64 R8, desc[UR8][R36.64+-0x8] ;  /* 0xfffff8082408b981 */ /* 0x000ee8000c1e1b00 */
[----:B------:R-:W3:Y:S01]  /*0640*/  @!P3 LDG.E.64 R34, desc[UR8][R14.64+-0x8] ;  /* 0xfffff8080e22b981 */ /* 0x000ee2000c1e1b00 */
[----:B------:R-:W-:Y:S02]  /*0650*/  VIADD R45, R40, 0x1 ;  /* 0x00000001282d7836 */ /* 0x000fe40000000000 */
[----:B------:R-:W-:-:S03]  /*0660*/  VIADD R41, R3, 0x1 ;  /* 0x0000000103297836 */ /* 0x000fc60000000000 */
[----:B------:R-:W-:-:S04]  /*0670*/  VIMNMX3.U32 R32, R32, R45, R4, !PT ;  /* 0x0000002d2020720f */ /* 0x000fc80007800004 */
[----:B------:R-:W-:-:S04]  /*0680*/  VIMNMX.U32 R32, PT, PT, R41, R32, !PT ;  /* 0x0000002029207248 */ /* 0x000fc80007fe0000 */
[----:B------:R-:W-:-:S13]  /*0690*/  ISETP.GE.U32.AND P1, PT, R32, R39, PT ;  /* 0x000000272000720c */ /* 0x000fda0003f26070 */
[----:B------:R-:W4:Y:S01]  /*06a0*/  @!P1 LDG.E.64 R32, desc[UR8][R36.64+0x8] ;  /* 0x0000080824209981 */ /* 0x000f22000c1e1b00 */
[----:B--2---:R-:W-:-:S03]  /*06b0*/  @!P2 DADD R30, -R10, R30 ;  /* 0x000000000a1ea229 */ /* 0x004fc6000000011e */
[----:B------:R-:W4:Y:S01]  /*06c0*/  @!P1 LDG.E.64 R10, desc[UR8][R14.64+0x8] ;  /* 0x000008080e0a9981 */ /* 0x000f22000c1e1b00 */
[----:B---3--:R-:W-:Y:S01]  /*06d0*/  @!P3 DADD R34, -R8, R34 ;  /* 0x000000000822b229 */ /* 0x008fe20000000122 */
[----:B------:R-:W-:-:S07]  /*06e0*/  CS2R R8, SRZ ;  /* 0x0000000000087805 */ /* 0x000fce000001ff00 */
[----:B------:R-:W-:Y:S01]  /*06f0*/  @!P3 DMUL R8, R34, R34 ;  /* 0x000000222208b228 */ /* 0x000fe20000000000 */
[----:B------:R-:W-:-:S04]  /*0700*/  VIMNMX3.U32 R34, R43, R2, R42, !PT ;  /* 0x000000022b22720f */ /* 0x000fc8000780002a */
[----:B------:R-:W-:-:S03]  /*0710*/  ISETP.GE.U32.AND P3, PT, R34, R39, PT ;  /* 0x000000272200720c */ /* 0x000fc60003f66070 */
[----:B------:R-:W-:-:S10]  /*0720*/  @!P2 DFMA R8, R30, R30, R8 ;  /* 0x0000001e1e08a22b */ /* 0x000fd40000000008 */
[----:B------:R-:W-:-:S04]  /*0730*/  @!P3 IADD3 R31, P4, PT, R5, R40, RZ ;  /* 0x00000028051fb210 */ /* 0x000fc80007f9e0ff */
[----:B------:R-:W-:Y:S02]  /*0740*/  @!P3 LEA.HI.X.SX32 R34, R5, R38, 0x1, P4 ;  /* 0x000000260522b211 */ /* 0x000fe400020f0eff */
[----:B------:R-:W-:-:S04]  /*0750*/  @!P3 LEA R30, P4, R31, UR10, 0x3 ;  /* 0x0000000a1f1ebc11 */ /* 0x000fc8000f8818ff */
[----:B------:R-:W-:-:S06]  /*0760*/  @!P3 LEA.HI.X R31, R31, UR11, R34, 0x3, P4 ;  /* 0x0000000b1f1fbc11 */ /* 0x000fcc000a0f1c22 */
[----:B------:R-:W2:Y:S01]  /*0770*/  @!P3 LDG.E.64 R30, desc[UR8][R30.64+-0x8] ;  /* 0xfffff8081e1eb981 */ /* 0x000ea2000c1e1b00 */
[----:B------:R-:W-:-:S04]  /*0780*/  VIMNMX.U32 R34, PT, PT, R2, R3, !PT ;  /* 0x0000000302227248 */ /* 0x000fc80007fe0000 */
[----:B------:R-:W-:-:S13]  /*0790*/  ISETP.GE.U32.AND P4, PT, R34, R39, PT ;  /* 0x000000272200720c */ /* 0x000fda0003f86070 */
[----:B------:R-:W3:Y:S01]  /*07a0*/  @!P4 LDG.E.64 R34, desc[UR8][R26.64] ;  /* 0x000000081a22c981 */ /* 0x000ee2000c1e1b00 */
[----:B----4-:R-:W-:-:S03]  /*07b0*/  @!P1 DADD R10, -R32, R10 ;  /* 0x00000000200a9229 */ /* 0x010fc6000000010a */
[----:B------:R-:W2:Y:S05]  /*07c0*/  @!P3 LDG.E.64 R32, desc[UR8][R16.64+-0x8] ;  /* 0xfffff8081020b981 */ /* 0x000eaa000c1e1b00 */
[----:B------:R-:W-:Y:S01]  /*07d0*/  @!P1 DFMA R8, R10, R10, R8 ;  /* 0x0000000a0a08922b */ /* 0x000fe20000000008 */
[----:B------:R-:W-:-:S04]  /*07e0*/  IMAD.IADD R11, R5, 0x1, R40 ;  /* 0x00000001050b7824 */ /* 0x000fc800078e0228 */
[----:B------:R-:W-:-:S05]  /*07f0*/  IMAD.WIDE R10, R11, 0x8, R28 ;  /* 0x000000080b0a7825 */ /* 0x000fca00078e021c */
[----:B------:R-:W3:Y:S01]  /*0800*/  @!P4 LDG.E.64 R36, desc[UR8][R10.64] ;  /* 0x000000080a24c981 */ /* 0x000ee2000c1e1b00 */
[----:B--2---:R-:W-:-:S08]  /*0810*/  @!P3 DADD R30, -R30, R32 ;  /* 0x000000001e1eb229 */ /* 0x004fd00000000120 */
[----:B------:R-:W-:Y:S01]  /*0820*/  @!P3 DFMA R8, R30, R30, R8 ;  /* 0x0000001e1e08b22b */ /* 0x000fe20000000008 */
[----:B------:R-:W-:-:S04]  /*0830*/  VIMNMX3.U32 R30, R45, R2, R41, !PT ;  /* 0x000000022d1e720f */ /* 0x000fc80007800029 */
[----:B------:R-:W-:Y:S01]  /*0840*/  ISETP.GE.U32.AND P1, PT, R30, R39, PT ;  /* 0x000000271e00720c */ /* 0x000fe20003f26070 */
[----:B---3--:R-:W-:-:S12]  /*0850*/  @!P4 DADD R34, -R36, R34 ;  /* 0x000000002422c229 */ /* 0x008fd80000000122 */
[----:B------:R-:W-:-:S04]  /*0860*/  @!P1 IADD3 R30, P3, PT, R5, R40, RZ ;  /* 0x00000028051e9210 */ /* 0x000fc80007f7e0ff */
[----:B------:R-:W-:Y:S02]  /*0870*/  @!P1 LEA.HI.X.SX32 R31, R5, R38, 0x1, P3 ;  /* 0x00000026051f9211 */ /* 0x000fe400018f0eff */
[----:B------:R-:W-:-:S04]  /*0880*/  @!P1 LEA R32, P3, R30, UR10, 0x3 ;  /* 0x0000000a1e209c11 */ /* 0x000fc8000f8618ff */
[----:B------:R-:W-:Y:S01]  /*0890*/  @!P1 LEA.HI.X R33, R30, UR11, R31, 0x3, P3 ;  /* 0x0000000b1e219c11 */ /* 0x000fe200098f1c1f */
[----:B------:R-:W-:Y:S01]  /*08a0*/  @!P4 DFMA R8, R34, R34, R8 ;  /* 0x000000222208c22b */ /* 0x000fe20000000008 */
[----:B------:R-:W2:Y:S01]  /*08b0*/  @!P1 LDG.E.64 R30, desc[UR8][R16.64+0x8] ;  /* 0x00000808101e9981 */ /* 0x000ea2000c1e1b00 */
[----:B------:R-:W-:Y:S02]  /*08c0*/  VIADD R36, R44, 0x1 ;  /* 0x000000012c247836 */ /* 0x000fe40000000000 */
[----:B------:R-:W-:Y:S01]  /*08d0*/  VIADD R34, R2, 0x1 ;  /* 0x0000000102227836 */ /* 0x000fe20000000000 */
[----:B------:R-:W2:Y:S04]  /*08e0*/  @!P1 LDG.E.64 R32, desc[UR8][R32.64+0x8] ;  /* 0x0000080820209981 */ /* 0x000ea8000c1e1b00 */
[----:B------:R-:W-:-:S04]  /*08f0*/  VIMNMX3.U32 R43, R36, R43, R34, !PT ;  /* 0x0000002b242b720f */ /* 0x000fc80007800022 */
[----:B------:R-:W-:Y:S02]  /*0900*/  VIMNMX.U32 R42, PT, PT, R42, R43, !PT ;  /* 0x0000002b2a2a7248 */ /* 0x000fe40007fe0000 */
[C---:B------:R-:W-:Y:S02]  /*0910*/  IADD3 R35, P4, PT, R7.reuse, R40, RZ ;  /* 0x0000002807237210 */ /* 0x040fe40007f9e0ff */
[----:B------:R-:W-:Y:S02]  /*0920*/  ISETP.GE.U32.AND P3, PT, R42, R39, PT ;  /* 0x000000272a00720c */ /* 0x000fe40003f66070 */
[----:B------:R-:W-:Y:S02]  /*0930*/  VIMNMX3.U32 R36, R36, R45, R34, !PT ;  /* 0x0000002d2424720f */ /* 0x000fe40007800022 */
[----:B------:R-:W-:Y:S02]  /*0940*/  LEA.HI.X.SX32 R38, R7, R38, 0x1, P4 ;  /* 0x0000002607267211 */ /* 0x000fe400020f0eff */
[----:B------:R-:W-:-:S04]  /*0950*/  LEA R34, P4, R35, UR10, 0x3 ;  /* 0x0000000a23227c11 */ /* 0x000fc8000f8818ff */
[----:B------:R-:W-:Y:S02]  /*0960*/  LEA.HI.X R35, R35, UR11, R38, 0x3, P4 ;  /* 0x0000000b23237c11 */ /* 0x000fe4000a0f1c26 */
[----:B------:R-:W-:Y:S01]  /*0970*/  VIMNMX.U32 R38, PT, PT, R41, R36, !PT ;  /* 0x0000002429267248 */ /* 0x000fe20007fe0000 */
[----:B------:R-:W-:Y:S01]  /*0980*/  @!P0 IMAD.IADD R41, R7, 0x1, R40 ;  /* 0x0000000107298824 */ /* 0x000fe200078e0228 */
[----:B------:R-:W3:Y:S03]  /*0990*/  @!P3 LDG.E.64 R36, desc[UR8][R18.64+-0x8] ;  /* 0xfffff8081224b981 */ /* 0x000ee6000c1e1b00 */
[----:B------:R-:W-:Y:S01]  /*09a0*/  @!P0 IMAD.WIDE R40, R41, 0x8, R28 ;  /* 0x0000000829288825 */ /* 0x000fe200078e021c */
[----:B------:R-:W3:Y:S01]  /*09b0*/  @!P3 LDG.E.64 R42, desc[UR8][R34.64+-0x8] ;  /* 0xfffff808222ab981 */ /* 0x000ee2000c1e1b00 */
[----:B------:R-:W-:Y:S02]  /*09c0*/  ISETP.GE.U32.AND P4, PT, R38, R39, PT ;  /* 0x000000272600720c */ /* 0x000fe40003f86070 */
[----:B------:R-:W-:-:S02]  /*09d0*/  @!P0 IMAD.WIDE.U32 R28, R39, 0x8, R26 ;  /* 0x00000008271c8825 */ /* 0x000fc400078e001a */
[----:B------:R-:W4:Y:S04]  /*09e0*/  @!P0 LDG.E.64 R38, desc[UR8][R40.64] ;  /* 0x0000000828268981 */ /* 0x000f28000c1e1b00 */
[----:B------:R-:W4:Y:S05]  /*09f0*/  @!P0 LDG.E.64 R28, desc[UR8][R28.64] ;  /* 0x000000081c1c8981 */ /* 0x000f2a000c1e1b00 */
[----:B------:R-:W5:Y:S04]  /*0a00*/  @!P4 LDG.E.64 R44, desc[UR8][R34.64+0x8] ;  /* 0x00000808222cc981 */ /* 0x000f68000c1e1b00 */
[----:B------:R-:W5:Y:S01]  /*0a10*/  @!P4 LDG.E.64 R40, desc[UR8][R18.64+0x8] ;  /* 0x000008081228c981 */ /* 0x000f62000c1e1b00 */
[----:B------:R-:W-:Y:S01]  /*0a20*/  BSSY.RECONVERGENT B1, `(.L_x_2) ;  /* 0x000001b000017945 */ /* 0x000fe20003800200 */
[----:B--2---:R-:W-:Y:S01]  /*0a30*/  @!P1 DADD R30, -R32, R30 ;  /* 0x00000000201e9229 */ /* 0x004fe2000000011e */
[----:B------:R-:W0:Y:S01]  /*0a40*/  MUFU.RCP64H R33, R13 ;  /* 0x0000000d00217308 */ /* 0x000e220000001800 */
[----:B------:R-:W-:-:S06]  /*0a50*/  IMAD.MOV.U32 R32, RZ, RZ, 0x1 ;  /* 0x00000001ff207424 */ /* 0x000fcc00078e00ff */
[----:B------:R-:W-:Y:S02]  /*0a60*/  @!P1 DFMA R8, R30, R30, R8 ;  /* 0x0000001e1e08922b */ /* 0x000fe40000000008 */
[----:B0-----:R-:W-:-:S08]  /*0a70*/  DFMA R30, -R12, R32, 1 ;  /* 0x3ff000000c1e742b */ /* 0x001fd00000000120 */
[----:B------:R-:W-:Y:S02]  /*0a80*/  DFMA R30, R30, R30, R30 ;  /* 0x0000001e1e1e722b */ /* 0x000fe4000000001e */
[----:B---3--:R-:W-:-:S06]  /*0a90*/  @!P3 DADD R36, -R42, R36 ;  /* 0x000000002a24b229 */ /* 0x008fcc0000000124 */
[----:B------:R-:W-:Y:S02]  /*0aa0*/  DFMA R30, R32, R30, R32 ;  /* 0x0000001e201e722b */ /* 0x000fe40000000020 */
[----:B------:R-:W-:Y:S02]  /*0ab0*/  @!P3 DFMA R8, R36, R36, R8 ;  /* 0x000000242408b22b */ /* 0x000fe40000000008 */
[----:B----4-:R-:W-:-:S04]  /*0ac0*/  @!P0 DADD R28, -R38, R28 ;  /* 0x00000000261c8229 */ /* 0x010fc8000000011c */
[----:B------:R-:W-:Y:S02]  /*0ad0*/  DFMA R32, -R12, R30, 1 ;  /* 0x3ff000000c20742b */ /* 0x000fe4000000011e */
[----:B-----5:R-:W-:Y:S02]  /*0ae0*/  @!P4 DADD R40, -R44, R40 ;  /* 0x000000002c28c229 */ /* 0x020fe40000000128 */
[----:B------:R-:W-:-:S04]  /*0af0*/  @!P0 DFMA R8, R28, R28, R8 ;  /* 0x0000001c1c08822b */ /* 0x000fc80000000008 */
[----:B------:R-:W-:-:S04]  /*0b00*/  DFMA R32, R30, R32, R30 ;  /* 0x000000201e20722b */ /* 0x000fc8000000001e */
[----:B------:R-:W-:-:S08]  /*0b10*/  @!P4 DFMA R8, R40, R40, R8 ;  /* 0x000000282808c22b */ /* 0x000fd00000000008 */
[----:B------:R-:W-:-:S08]  /*0b20*/  DMUL R28, R32, R8 ;  /* 0x00000008201c7228 */ /* 0x000fd00000000000 */
[----:B------:R-:W-:-:S08]  /*0b30*/  DFMA R30, -R12, R28, R8 ;  /* 0x0000001c0c1e722b */ /* 0x000fd00000000108 */
[----:B------:R-:W-:Y:S01]  /*0b40*/  DFMA R28, R32, R30, R28 ;  /* 0x0000001e201c722b */ /* 0x000fe2000000001c */
[----:B------:R-:W-:-:S09]  /*0b50*/  FSETP.GEU.AND P3, PT, |R9|, 6.5827683646048100446e-37, PT ;  /* 0x036000000900780b */ /* 0x000fd20003f6e200 */
[----:B------:R-:W-:-:S05]  /*0b60*/  FFMA R30, RZ, R13, R29 ;  /* 0x0000000dff1e7223 */ /* 0x000fca000000001d */
[----:B------:R-:W-:-:S13]  /*0b70*/  FSETP.GT.AND P1, PT, |R30|, 1.469367938527859385e-39, PT ;  /* 0x001000001e00780b */ /* 0x000fda0003f24200 */
[----:B------:R-:W-:Y:S05]  /*0b80*/  @P1 BRA P3, `(.L_x_3) ;  /* 0x0000000000101947 */ /* 0x000fea0001800000 */
[----:B------:R-:W-:Y:S01]  /*0b90*/  IMAD.MOV.U32 R28, RZ, RZ, R8 ;  /* 0x000000ffff1c7224 */ /* 0x000fe200078e0008 */
[----:B------:R-:W-:Y:S01]  /*0ba0*/  MOV R38, 0xbd0 ;  /* 0x00000bd000267802 */ /* 0x000fe20000000f00 */
[----:B------:R-:W-:-:S07]  /*0bb0*/  IMAD.MOV.U32 R29, RZ, RZ, R9 ;  /* 0x000000ffff1d7224 */ /* 0x000fce00078e0009 */
[----:B------:R-:W-:Y:S05]  /*0bc0*/  CALL.REL.NOINC `($__internal_1_$__cuda_sm20_div_rn_f64_full) ;  /* 0x0000000400847944 */ /* 0x000fea0003c00000 */
.L_x_3:
[----:B------:R-:W-:Y:S05]  /*0bd0*/  BSYNC.RECONVERGENT B1 ;  /* 0x0000000000017941 */ /* 0x000fea0003800200 */
.L_x_2:
[----:B------:R-:W-:Y:S01]  /*0be0*/  UIMAD UR4, UR5, UR5, URZ ;  /* 0x00000005050472a4 */ /* 0x000fe2000f8e02ff */
[----:B------:R-:W-:Y:S02]  /*0bf0*/  IMAD.MOV.U32 R30, RZ, RZ, 0x3ca72f05 ;  /* 0x3ca72f05ff1e7424 */ /* 0x000fe400078e00ff */
[----:B------:R-:W-:Y:S01]  /*0c00*/  IMAD.MOV.U32 R9, RZ, RZ, 0x42440000 ;  /* 0x42440000ff097424 */ /* 0x000fe200078e00ff */
[----:B------:R-:W-:-:S03]  /*0c10*/  UIMAD UR4, UR6, UR6, UR4 ;  /* 0x00000006060472a4 */ /* 0x000fc6000f8e0204 */
[----:B------:R-:W-:-:S03]  /*0c20*/  FFMA R9, R30, -R9, 1 ;  /* 0x3f8000001e097423 */ /* 0x000fc60000000809 */
[----:B------:R-:W-:Y:S01]  /*0c30*/  I2FP.F32.U32 R8, UR4 ;  /* 0x0000000400087c45 */ /* 0x000fe20008201000 */
[----:B------:R-:W-:-:S03]  /*0c40*/  FFMA R9, R9, R30, 0.02040816284716129303 ;  /* 0x3ca72f0509097423 */ /* 0x000fc6000000001e */
[----:B------:R-:W0:Y:S01]  /*0c50*/  FCHK P1, R8, 49 ;  /* 0x4244000008007902 */ /* 0x000e220000020000 */
[----:B------:R-:W-:-:S04]  /*0c60*/  FFMA R30, R8, R9, RZ ;  /* 0x00000009081e7223 */ /* 0x000fc800000000ff */
[----:B------:R-:W-:-:S04]  /*0c70*/  FFMA R31, R30, -49, R8 ;  /* 0xc24400001e1f7823 */ /* 0x000fc80000000008 */
[----:B------:R-:W-:Y:S01]  /*0c80*/  FFMA R30, R9, R31, R30 ;  /* 0x0000001f091e7223 */ /* 0x000fe2000000001e */
[----:B0-----:R-:W-:Y:S06]  /*0c90*/  @!P1 BRA `(.L_x_4) ;  /* 0x00000000000c9947 */ /* 0x001fec0003800000 */
[----:B------:R-:W-:-:S07]  /*0ca0*/  MOV R30, 0xcc0 ;  /* 0x00000cc0001e7802 */ /* 0x000fce0000000f00 */
[----:B------:R-:W-:Y:S05]  /*0cb0*/  CALL.REL.NOINC `($__internal_2_$__cuda_sm3x_div_rn_noftz_f32_slowpath) ;  /* 0x0000000800b87944 */ /* 0x000fea0003c00000 */
[----:B------:R-:W-:-:S07]  /*0cc0*/  IMAD.MOV.U32 R30, RZ, RZ, R8 ;  /* 0x000000ffff1e7224 */ /* 0x000fce00078e0008 */
.L_x_4:
[----:B------:R-:W2:Y:S01]  /*0cd0*/  LDG.E.64 R10, desc[UR8][R10.64] ;  /* 0x000000080a0a7981 */ /* 0x000ea2000c1e1b00 */
[----:B------:R-:W0:Y:S02]  /*0ce0*/  F2F.F64.F32 R8, R30 ;  /* 0x0000001e00087310 */ /* 0x000e240000201800 */
[----:B0-----:R-:W-:-:S10]  /*0cf0*/  DADD R8, R8, R28 ;  /* 0x0000000008087229 */ /* 0x001fd4000000001c */
[----:B------:R-:W0:Y:S02]  /*0d00*/  F2F.F32.F64 R8, R8 ;  /* 0x0000000800087310 */ /* 0x000e240000301000 */
[----:B0-----:R-:W-:-:S05]  /*0d10*/  FMUL R31, R8, -1.4426950216293334961 ;  /* 0xbfb8aa3b081f7820 */ /* 0x001fca0000400000 */
[----:B------:R-:W-:-:S13]  /*0d20*/  FSETP.GEU.AND P1, PT, R31, -126, PT ;  /* 0xc2fc00001f00780b */ /* 0x000fda0003f2e000 */
[----:B------:R-:W-:-:S04]  /*0d30*/  @!P1 FMUL R31, R31, 0.5 ;  /* 0x3f0000001f1f9820 */ /* 0x000fc80000400000 */
[----:B------:R-:W0:Y:S02]  /*0d40*/  MUFU.EX2 R28, R31 ;  /* 0x0000001f001c7308 */ /* 0x000e240000000800 */
[----:B0-----:R-:W-:-:S06]  /*0d50*/  @!P1 FMUL R28, R28, R28 ;  /* 0x0000001c1c1c9220 */ /* 0x001fcc0000400000 */
[----:B------:R-:W0:Y:S02]  /*0d60*/  F2F.F64.F32 R28, R28 ;  /* 0x0000001c001c7310 */ /* 0x000e240000201800 */
[----:B0-----:R-:W-:Y:S02]  /*0d70*/  DADD R22, R22, R28 ;  /* 0x0000000016167229 */ /* 0x001fe4000000001c */
[----:B--2---:R-:W-:-:S11]  /*0d80*/  DFMA R24, R28, R10, R24 ;  /* 0x0000000a1c18722b */ /* 0x004fd60000000018 */
.L_x_1:
[----:B------:R-:W-:Y:S05]  /*0d90*/  BSYNC.RECONVERGENT B0 ;  /* 0x0000000000007941 */ /* 0x000fea0003800200 */
.L_x_0:
[----:B------:R-:W-:-:S04]  /*0da0*/  UIADD3 UR6, UPT, UPT, UR6, 0x1, URZ ;  /* 0x0000000106067890 */ /* 0x000fc8000fffe0ff */
[----:B------:R-:W-:-:S09]  /*0db0*/  UISETP.NE.AND UP0, UPT, UR6, 0x4, UPT ;  /* 0x000000040600788c */ /* 0x000fd2000bf05270 */
[----:B------:R-:W-:Y:S05]  /*0dc0*/  BRA.U UP0, `(.L_x_5) ;  /* 0xfffffff500bc7547 */ /* 0x000fea000b83ffff */
[----:B------:R-:W-:-:S04]  /*0dd0*/  UIADD3 UR5, UPT, UPT, UR5, 0x1, URZ ;  /* 0x0000000105057890 */ /* 0x000fc8000fffe0ff */
[----:B------:R-:W-:-:S09]  /*0de0*/  UISETP.NE.AND UP0, UPT, UR5, 0x4, UPT ;  /* 0x000000040500788c */ /* 0x000fd2000bf05270 */
[----:B------:R-:W-:Y:S05]  /*0df0*/  BRA.U UP0, `(.L_x_6) ;  /* 0xfffffff500747547 */ /* 0x000fea000b83ffff */
[----:B------:R-:W0:Y:S01]  /*0e00*/  MUFU.RCP64H R3, R23 ;  /* 0x0000001700037308 */ /* 0x000e220000001800 */
[----:B------:R-:W-:Y:S01]  /*0e10*/  VIADD R2, R23, 0x300402 ;  /* 0x0030040217027836 */ /* 0x000fe20000000000 */
[----:B------:R-:W-:Y:S04]  /*0e20*/  BSSY.RECONVERGENT B0, `(.L_x_7) ;  /* 0x000000c000007945 */ /* 0x000fe80003800200 */
[----:B------:R-:W-:Y:S01]  /*0e30*/  FSETP.GEU.AND P0, PT, |R2|, 5.8789094863358348022e-39, PT ;  /* 0x004004020200780b */ /* 0x000fe20003f0e200 */
[----:B0-----:R-:W-:-:S08]  /*0e40*/  DFMA R4, -R22, R2, 1 ;  /* 0x3ff000001604742b */ /* 0x001fd00000000102 */
[----:B------:R-:W-:-:S08]  /*0e50*/  DFMA R4, R4, R4, R4 ;  /* 0x000000040404722b */ /* 0x000fd00000000004 */
[----:B------:R-:W-:-:S08]  /*0e60*/  DFMA R4, R2, R4, R2 ;  /* 0x000000040204722b */ /* 0x000fd00000000002 */
[----:B------:R-:W-:-:S08]  /*0e70*/  DFMA R6, -R22, R4, 1 ;  /* 0x3ff000001606742b */ /* 0x000fd00000000104 */
[----:B------:R-:W-:Y:S01]  /*0e80*/  DFMA R4, R4, R6, R4 ;  /* 0x000000060404722b */ /* 0x000fe20000000004 */
[----:B------:R-:W-:Y:S10]  /*0e90*/  @P0 BRA `(.L_x_8) ;  /* 0x0000000000100947 */ /* 0x000ff40003800000 */
[----:B------:R-:W-:-:S05]  /*0ea0*/  LOP3.LUT R2, R23, 0x7fffffff, RZ, 0xc0, !PT ;  /* 0x7fffffff17027812 */ /* 0x000fca00078ec0ff */
[----:B------:R-:W-:Y:S01]  /*0eb0*/  VIADD R3, R2, 0xfff00000 ;  /* 0xfff0000002037836 */ /* 0x000fe20000000000 */
[----:B------:R-:W-:-:S07]  /*0ec0*/  MOV R2, 0xee0 ;  /* 0x00000ee000027802 */ /* 0x000fce0000000f00 */
[----:B------:R-:W-:Y:S05]  /*0ed0*/  CALL.REL.NOINC `($__internal_0_$__cuda_sm20_dblrcp_rn_slowpath_v3) ;  /* 0x0000000000187944 */ /* 0x000fea0003c00000 */
.L_x_8:
[----:B------:R-:W-:Y:S05]  /*0ee0*/  BSYNC.RECONVERGENT B0 ;  /* 0x0000000000007941 */ /* 0x000fea0003800200 */
.L_x_7:
[----:B------:R-:W0:Y:S01]  /*0ef0*/  LDC.64 R2, c[0x0][0x390] ;  /* 0x0000e400ff027b82 */ /* 0x000e220000000a00 */
[----:B------:R-:W-:Y:S01]  /*0f00*/  DMUL R4, R24, R4 ;  /* 0x0000000418047228 */ /* 0x000fe20000000000 */
[----:B0-----:R-:W-:-:S06]  /*0f10*/  IMAD.WIDE R2, R0, 0x8, R2 ;  /* 0x0000000800027825 */ /* 0x001fcc00078e0202 */
[----:B------:R-:W-:Y:S01]  /*0f20*/  STG.E.64 desc[UR8][R2.64], R4 ;  /* 0x0000000402007986 */ /* 0x000fe2000c101b08 */
[----:B------:R-:W-:Y:S05]  /*0f30*/  EXIT ;  /* 0x000000000000794d */ /* 0x000fea0003800000 */
        .weak           $__internal_0_$__cuda_sm20_dblrcp_rn_slowpath_v3
        .type           $__internal_0_$__cuda_sm20_dblrcp_rn_slowpath_v3,@function
        .size           $__internal_0_$__cuda_sm20_dblrcp_rn_slowpath_v3,($__internal_1_$__cuda_sm20_div_rn_f64_full - $__internal_0_$__cuda_sm20_dblrcp_rn_slowpath_v3)
$__internal_0_$__cuda_sm20_dblrcp_rn_slowpath_v3:
[----:B------:R-:W-:Y:S01]  /*0f40*/  IMAD.MOV.U32 R10, RZ, RZ, R22 ;  /* 0x000000ffff0a7224 */ /* 0x000fe200078e0016 */
[----:B------:R-:W-:Y:S01]  /*0f50*/  BSSY.RECONVERGENT B1, `(.L_x_9) ;  /* 0x0000026000017945 */ /* 0x000fe20003800200 */
[----:B------:R-:W-:-:S06]  /*0f60*/  IMAD.MOV.U32 R11, RZ, RZ, R23 ;  /* 0x000000ffff0b7224 */ /* 0x000fcc00078e0017 */
[----:B------:R-:W-:-:S14]  /*0f70*/  DSETP.GTU.AND P0, PT, |R10|, +INF , PT ;  /* 0x7ff000000a00742a */ /* 0x000fdc0003f0c200 */
[----:B------:R-:W-:Y:S05]  /*0f80*/  @P0 BRA `(.L_x_10) ;  /* 0x0000000000800947 */ /* 0x000fea0003800000 */
[----:B------:R-:W-:-:S05]  /*0f90*/  LOP3.LUT R22, R23, 0x7fffffff, RZ, 0xc0, !PT ;  /* 0x7fffffff17167812 */ /* 0x000fca00078ec0ff */
[----:B------:R-:W-:-:S05]  /*0fa0*/  VIADD R4, R22, 0xffffffff ;  /* 0xffffffff16047836 */ /* 0x000fca0000000000 */
[----:B------:R-:W-:-:S13]  /*0fb0*/  ISETP.GE.U32.AND P0, PT, R4, 0x7fefffff, PT ;  /* 0x7fefffff0400780c */ /* 0x000fda0003f06070 */
[----:B------:R-:W-:Y:S01]  /*0fc0*/  @P0 LOP3.LUT R5, R11, 0x7ff00000, RZ, 0x3c, !PT ;  /* 0x7ff000000b050812 */ /* 0x000fe200078e3cff */
[----:B------:R-:W-:Y:S01]  /*0fd0*/  @P0 IMAD.MOV.U32 R4, RZ, RZ, RZ ;  /* 0x000000ffff040224 */ /* 0x000fe200078e00ff */
[----:B------:R-:W-:Y:S06]  /*0fe0*/  @P0 BRA `(.L_x_11) ;  /* 0x0000000000700947 */ /* 0x000fec0003800000 */
[----:B------:R-:W-:-:S13]  /*0ff0*/  ISETP.GE.U32.AND P0, PT, R22, 0x1000001, PT ;  /* 0x010000011600780c */ /* 0x000fda0003f06070 */
[----:B------:R-:W-:Y:S05]  /*1000*/  @!P0 BRA `(.L_x_12) ;  /* 0x0000000000388947 */ /* 0x000fea0003800000 */
[----:B------:R-:W-:Y:S02]  /*1010*/  VIADD R5, R11, 0xc0200000 ;  /* 0xc02000000b057836 */ /* 0x000fe40000000000 */
[----:B------:R-:W-:Y:S02]  /*1020*/  IMAD.MOV.U32 R4, RZ, RZ, R10 ;  /* 0x000000ffff047224 */ /* 0x000fe400078e000a */
[----:B------:R-:W0:Y:S01]  /*1030*/  MUFU.RCP64H R7, R5 ;  /* 0x0000000500077308 */ /* 0x000e220000001800 */
[----:B------:R-:W-:-:S06]  /*1040*/  IMAD.MOV.U32 R6, RZ, RZ, R3 ;  /* 0x000000ffff067224 */ /* 0x000fcc00078e0003 */
[----:B0-----:R-:W-:-:S08]  /*1050*/  DFMA R8, -R4, R6, 1 ;  /* 0x3ff000000408742b */ /* 0x001fd00000000106 */
[----:B------:R-:W-:-:S08]  /*1060*/  DFMA R8, R8, R8, R8 ;  /* 0x000000080808722b */ /* 0x000fd00000000008 */
[----:B------:R-:W-:-:S08]  /*1070*/  DFMA R8, R6, R8, R6 ;  /* 0x000000080608722b */ /* 0x000fd00000000006 */
[----:B------:R-:W-:-:S08]  /*1080*/  DFMA R6, -R4, R8, 1 ;  /* 0x3ff000000406742b */ /* 0x000fd00000000108 */
[----:B------:R-:W-:-:S08]  /*1090*/  DFMA R6, R8, R6, R8 ;  /* 0x000000060806722b */ /* 0x000fd00000000008 */
[----:B------:R-:W-:-:S08]  /*10a0*/  DMUL R6, R6, 2.2250738585072013831e-308 ;  /* 0x0010000006067828 */ /* 0x000fd00000000000 */
[----:B------:R-:W-:-:S08]  /*10b0*/  DFMA R8, -R10, R6, 1 ;  /* 0x3ff000000a08742b */ /* 0x000fd00000000106 */
[----:B------:R-:W-:-:S08]  /*10c0*/  DFMA R8, R8, R8, R8 ;  /* 0x000000080808722b */ /* 0x000fd00000000008 */
[----:B------:R-:W-:Y:S01]  /*10d0*/  DFMA R4, R6, R8, R6 ;  /* 0x000000080604722b */ /* 0x000fe20000000006 */
[----:B------:R-:W-:Y:S10]  /*10e0*/  BRA `(.L_x_11) ;  /* 0x0000000000307947 */ /* 0x000ff40003800000 */
.L_x_12:
[----:B------:R-:W-:Y:S01]  /*10f0*/  DMUL R6, R10, 8.11296384146066816958e+31 ;  /* 0x469000000a067828 */ /* 0x000fe20000000000 */
[----:B------:R-:W-:-:S05]  /*1100*/  IMAD.MOV.U32 R4, RZ, RZ, R3 ;  /* 0x000000ffff047224 */ /* 0x000fca00078e0003 */
[----:B------:R-:W0:Y:S02]  /*1110*/  MUFU.RCP64H R5, R7 ;  /* 0x0000000700057308 */ /* 0x000e240000001800 */
[----:B0-----:R-:W-:-:S08]  /*1120*/  DFMA R8, -R6, R4, 1 ;  /* 0x3ff000000608742b */ /* 0x001fd00000000104 */
[----:B------:R-:W-:-:S08]  /*1130*/  DFMA R8, R8, R8, R8 ;  /* 0x000000080808722b */ /* 0x000fd00000000008 */
[----:B------:R-:W-:-:S08]  /*1140*/  DFMA R8, R4, R8, R4 ;  /* 0x000000080408722b */ /* 0x000fd00000000004 */
[----:B------:R-:W-:-:S08]  /*1150*/  DFMA R4, -R6, R8, 1 ;  /* 0x3ff000000604742b */ /* 0x000fd00000000108 */
[----:B------:R-:W-:-:S08]  /*1160*/  DFMA R4, R8, R4, R8 ;  /* 0x000000040804722b */ /* 0x000fd00000000008 */
[----:B------:R-:W-:Y:S01]  /*1170*/  DMUL R4, R4, 8.11296384146066816958e+31 ;  /* 0x4690000004047828 */ /* 0x000fe20000000000 */
[----:B------:R-:W-:Y:S10]  /*1180*/  BRA `(.L_x_11) ;  /* 0x0000000000087947 */ /* 0x000ff40003800000 */
.L_x_10:
[----:B------:R-:W-:Y:S01]  /*1190*/  LOP3.LUT R5, R11, 0x80000, RZ, 0xfc, !PT ;  /* 0x000800000b057812 */ /* 0x000fe200078efcff */
[----:B------:R-:W-:-:S07]  /*11a0*/  IMAD.MOV.U32 R4, RZ, RZ, R10 ;  /* 0x000000ffff047224 */ /* 0x000fce00078e000a */
.L_x_11:
[----:B------:R-:W-:Y:S05]  /*11b0*/  BSYNC.RECONVERGENT B1 ;  /* 0x0000000000017941 */ /* 0x000fea0003800200 */
.L_x_9:
[----:B------:R-:W-:-:S04]  /*11c0*/  IMAD.MOV.U32 R3, RZ, RZ, 0x0 ;  /* 0x00000000ff037424 */ /* 0x000fc800078e00ff */
[----:B------:R-:W-:Y:S05]  /*11d0*/  RET.REL.NODEC R2 `(nlmSimple) ;  /* 0xffffffec02887950 */ /* 0x000fea0003c3ffff */
        .weak           $__internal_1_$__cuda_sm20_div_rn_f64_full
        .type           $__internal_1_$__cuda_sm20_div_rn_f64_full,@function
        .size           $__internal_1_$__cuda_sm20_div_rn_f64_full,($__internal_2_$__cuda_sm3x_div_rn_noftz_f32_slowpath - $__internal_1_$__cuda_sm20_div_rn_f64_full)
$__internal_1_$__cuda_sm20_div_rn_f64_full:
[C---:B------:R-:W-:Y:S01]  /*11e0*/  FSETP.GEU.AND P1, PT, |R13|.reuse, 1.469367938527859385e-39, PT ;  /* 0x001000000d00780b */ /* 0x040fe20003f2e200 */
[----:B------:R-:W-:Y:S01]  /*11f0*/  IMAD.MOV.U32 R30, RZ, RZ, 0x1 ;  /* 0x00000001ff1e7424 */ /* 0x000fe200078e00ff */
[----:B------:R-:W-:Y:S01]  /*1200*/  LOP3.LUT R8, R13, 0x800fffff, RZ, 0xc0, !PT ;  /* 0x800fffff0d087812 */ /* 0x000fe200078ec0ff */
[----:B------:R-:W-:Y:S01]  /*1210*/  IMAD.MOV.U32 R40, RZ, RZ, 0x1ca00000 ;  /* 0x1ca00000ff287424 */ /* 0x000fe200078e00ff */
[C---:B------:R-:W-:Y:S01]  /*1220*/  FSETP.GEU.AND P4, PT, |R29|.reuse, 1.469367938527859385e-39, PT ;  /* 0x001000001d00780b */ /* 0x040fe20003f8e200 */
[----:B------:R-:W-:Y:S01]  /*1230*/  BSSY.RECONVERGENT B2, `(.L_x_13) ;  /* 0x0000052000027945 */ /* 0x000fe20003800200 */
[----:B------:R-:W-:Y:S01]  /*1240*/  LOP3.LUT R9, R8, 0x3ff00000, RZ, 0xfc, !PT ;  /* 0x3ff0000008097812 */ /* 0x000fe200078efcff */
[----:B------:R-:W-:Y:S01]  /*1250*/  IMAD.MOV.U32 R8, RZ, RZ, R12 ;  /* 0x000000ffff087224 */ /* 0x000fe200078e000c */
[----:B------:R-:W-:Y:S02]  /*1260*/  LOP3.LUT R39, R29, 0x7ff00000, RZ, 0xc0, !PT ;  /* 0x7ff000001d277812 */ /* 0x000fe400078ec0ff */
[----:B------:R-:W-:-:S03]  /*1270*/  LOP3.LUT R42, R13, 0x7ff00000, RZ, 0xc0, !PT ;  /* 0x7ff000000d2a7812 */ /* 0x000fc600078ec0ff */
[----:B------:R-:W-:Y:S01]  /*1280*/  @!P1 DMUL R8, R12, 8.98846567431157953865e+307 ;  /* 0x7fe000000c089828 */ /* 0x000fe20000000000 */
[----:B------:R-:W-:-:S03]  /*1290*/  ISETP.GE.U32.AND P3, PT, R39, R42, PT ;  /* 0x0000002a2700720c */ /* 0x000fc60003f66070 */
[----:B------:R-:W-:Y:S02]  /*12a0*/  @!P4 LOP3.LUT R32, R13, 0x7ff00000, RZ, 0xc0, !PT ;  /* 0x7ff000000d20c812 */ /* 0x000fe400078ec0ff */
[----:B------:R-:W0:Y:S02]  /*12b0*/  MUFU.RCP64H R31, R9 ;  /* 0x00000009001f7308 */ /* 0x000e240000001800 */
[----:B------:R-:W-:Y:S02]  /*12c0*/  @!P4 ISETP.GE.U32.AND P5, PT, R39, R32, PT ;  /* 0x000000202700c20c */ /* 0x000fe40003fa6070 */
[----:B------:R-:W-:Y:S02]  /*12d0*/  @!P1 LOP3.LUT R42, R9, 0x7ff00000, RZ, 0xc0, !PT ;  /* 0x7ff00000092a9812 */ /* 0x000fe400078ec0ff */
[----:B------:R-:W-:-:S04]  /*12e0*/  @!P4 SEL R33, R40, 0x63400000, !P5 ;  /* 0x634000002821c807 */ /* 0x000fc80006800000 */
[----:B------:R-:W-:-:S04]  /*12f0*/  @!P4 LOP3.LUT R36, R33, 0x80000000, R29, 0xf8, !PT ;  /* 0x800000002124c812 */ /* 0x000fc800078ef81d */
[----:B------:R-:W-:Y:S01]  /*1300*/  @!P4 LOP3.LUT R37, R36, 0x100000, RZ, 0xfc, !PT ;  /* 0x001000002425c812 */ /* 0x000fe200078efcff */
[----:B------:R-:W-:Y:S01]  /*1310*/  @!P4 IMAD.MOV.U32 R36, RZ, RZ, RZ ;  /* 0x000000ffff24c224 */ /* 0x000fe200078e00ff */
[----:B0-----:R-:W-:-:S08]  /*1320*/  DFMA R34, R30, -R8, 1 ;  /* 0x3ff000001e22742b */ /* 0x001fd00000000808 */
[----:B------:R-:W-:-:S08]  /*1330*/  DFMA R34, R34, R34, R34 ;  /* 0x000000222222722b */ /* 0x000fd00000000022 */
[----:B------:R-:W-:Y:S01]  /*1340*/  DFMA R34, R30, R34, R30 ;  /* 0x000000221e22722b */ /* 0x000fe2000000001e */
[----:B------:R-:W-:Y:S01]  /*1350*/  SEL R31, R40, 0x63400000, !P3 ;  /* 0x63400000281f7807 */ /* 0x000fe20005800000 */
[----:B------:R-:W-:-:S03]  /*1360*/  IMAD.MOV.U32 R30, RZ, RZ, R28 ;  /* 0x000000ffff1e7224 */ /* 0x000fc600078e001c */
[----:B------:R-:W-:-:S03]  /*1370*/  LOP3.LUT R31, R31, 0x800fffff, R29, 0xf8, !PT ;  /* 0x800fffff1f1f7812 */ /* 0x000fc600078ef81d */
[----:B------:R-:W-:-:S03]  /*1380*/  DFMA R32, R34, -R8, 1 ;  /* 0x3ff000002220742b */ /* 0x000fc60000000808 */
[----:B------:R-:W-:-:S05]  /*1390*/  @!P4 DFMA R30, R30, 2, -R36 ;  /* 0x400000001e1ec82b */ /* 0x000fca0000000824 */
[----:B------:R-:W-:-:S08]  /*13a0*/  DFMA R32, R34, R32, R34 ;  /* 0x000000202220722b */ /* 0x000fd00000000022 */
[----:B------:R-:W-:-:S08]  /*13b0*/  DMUL R34, R32, R30 ;  /* 0x0000001e20227228 */ /* 0x000fd00000000000 */
[----:B------:R-:W-:-:S08]  /*13c0*/  DFMA R36, R34, -R8, R30 ;  /* 0x800000082224722b */ /* 0x000fd0000000001e */
[----:B------:R-:W-:Y:S01]  /*13d0*/  DFMA R36, R32, R36, R34 ;  /* 0x000000242024722b */ /* 0x000fe20000000022 */
[----:B------:R-:W-:Y:S01]  /*13e0*/  IMAD.MOV.U32 R35, RZ, RZ, R39 ;  /* 0x000000ffff237224 */ /* 0x000fe200078e0027 */
[----:B------:R-:W-:-:S05]  /*13f0*/  @!P4 LOP3.LUT R35, R31, 0x7ff00000, RZ, 0xc0, !PT ;  /* 0x7ff000001f23c812 */ /* 0x000fca00078ec0ff */
[----:B------:R-:W-:-:S05]  /*1400*/  VIADD R32, R35, 0xffffffff ;  /* 0xffffffff23207836 */ /* 0x000fca0000000000 */
[----:B------:R-:W-:Y:S01]  /*1410*/  ISETP.GT.U32.AND P1, PT, R32, 0x7feffffe, PT ;  /* 0x7feffffe2000780c */ /* 0x000fe20003f24070 */
[----:B------:R-:W-:-:S05]  /*1420*/  VIADD R32, R42, 0xffffffff ;  /* 0xffffffff2a207836 */ /* 0x000fca0000000000 */
[----:B------:R-:W-:-:S13]  /*1430*/  ISETP.GT.U32.OR P1, PT, R32, 0x7feffffe, P1 ;  /* 0x7feffffe2000780c */ /* 0x000fda0000f24470 */
[----:B------:R-:W-:Y:S05]  /*1440*/  @P1 BRA `(.L_x_14) ;  /* 0x00000000006c1947 */ /* 0x000fea0003800000 */
[----:B------:R-:W-:-:S04]  /*1450*/  LOP3.LUT R32, R13, 0x7ff00000, RZ, 0xc0, !PT ;  /* 0x7ff000000d207812 */ /* 0x000fc800078ec0ff */
[CC--:B------:R-:W-:Y:S02]  /*1460*/  VIADDMNMX R28, R39.reuse, -R32.reuse, 0xb9600000, !PT ;  /* 0xb9600000271c7446 */ /* 0x0c0fe40007800920 */
[----:B------:R-:W-:Y:S02]  /*1470*/  ISETP.GE.U32.AND P1, PT, R39, R32, PT ;  /* 0x000000202700720c */ /* 0x000fe40003f26070 */
[----:B------:R-:W-:Y:S02]  /*1480*/  VIMNMX R28, PT, PT, R28, 0x46a00000, PT ;  /* 0x46a000001c1c7848 */ /* 0x000fe40003fe0100 */
[----:B------:R-:W-:-:S05]  /*1490*/  SEL R29, R40, 0x63400000, !P1 ;  /* 0x63400000281d7807 */ /* 0x000fca0004800000 */
[----:B------:R-:W-:Y:S02]  /*14a0*/  IMAD.IADD R34, R28, 0x1, -R29 ;  /* 0x000000011c227824 */ /* 0x000fe400078e0a1d */
[----:B------:R-:W-:Y:S02]  /*14b0*/  IMAD.MOV.U32 R28, RZ, RZ, RZ ;  /* 0x000000ffff1c7224 */ /* 0x000fe400078e00ff */
[----:B------:R-:W-:-:S06]  /*14c0*/  VIADD R29, R34, 0x7fe00000 ;  /* 0x7fe00000221d7836 */ /* 0x000fcc0000000000 */
[----:B------:R-:W-:-:S10]  /*14d0*/  DMUL R32, R36, R28 ;  /* 0x0000001c24207228 */ /* 0x000fd40000000000 */
[----:B------:R-:W-:-:S13]  /*14e0*/  FSETP.GTU.AND P1, PT, |R33|, 1.469367938527859385e-39, PT ;  /* 0x001000002100780b */ /* 0x000fda0003f2c200 */
[----:B------:R-:W-:Y:S05]  /*14f0*/  @P1 BRA `(.L_x_15) ;  /* 0x0000000000941947 */ /* 0x000fea0003800000 */
[----:B------:R-:W-:Y:S01]  /*1500*/  DFMA R8, R36, -R8, R30 ;  /* 0x800000082408722b */ /* 0x000fe2000000001e */
[----:B------:R-:W-:-:S09]  /*1510*/  IMAD.MOV.U32 R28, RZ, RZ, RZ ;  /* 0x000000ffff1c7224 */ /* 0x000fd200078e00ff */
[C---:B------:R-:W-:Y:S02]  /*1520*/  FSETP.NEU.AND P1, PT, R9.reuse, RZ, PT ;  /* 0x000000ff0900720b */ /* 0x040fe40003f2d000 */
[----:B------:R-:W-:-:S04]  /*1530*/  LOP3.LUT R31, R9, 0x80000000, R13, 0x48, !PT ;  /* 0x80000000091f7812 */ /* 0x000fc800078e480d */
[----:B------:R-:W-:-:S07]  /*1540*/  LOP3.LUT R29, R31, R29, RZ, 0xfc, !PT ;  /* 0x0000001d1f1d7212 */ /* 0x000fce00078efcff */
[----:B------:R-:W-:Y:S05]  /*1550*/  @!P1 BRA `(.L_x_15) ;  /* 0x00000000007c9947 */ /* 0x000fea0003800000 */
[----:B------:R-:W-:Y:S01]  /*1560*/  IMAD.MOV R9, RZ, RZ, -R34 ;  /* 0x000000ffff097224 */ /* 0x000fe200078e0a22 */
[----:B------:R-:W-:Y:S01]  /*1570*/  DMUL.RP R28, R36, R28 ;  /* 0x0000001c241c7228 */ /* 0x000fe20000008000 */
[----:B------:R-:W-:-:S06]  /*1580*/  IMAD.MOV.U32 R8, RZ, RZ, RZ ;  /* 0x000000ffff087224 */ /* 0x000fcc00078e00ff */
[----:B------:R-:W-:-:S03]  /*1590*/  DFMA R8, R32, -R8, R36 ;  /* 0x800000082008722b */ /* 0x000fc60000000024 */
[----:B------:R-:W-:-:S03]  /*15a0*/  LOP3.LUT R31, R29, R31, RZ, 0x3c, !PT ;  /* 0x0000001f1d1f7212 */ /* 0x000fc600078e3cff */
[----:B------:R-:W-:-:S04]  /*15b0*/  IADD3 R8, PT, PT, -R34, -0x43300000, RZ ;  /* 0xbcd0000022087810 */ /* 0x000fc80007ffe1ff */
[----:B------:R-:W-:-:S04]  /*15c0*/  FSETP.NEU.AND P1, PT, |R9|, R8, PT ;  /* 0x000000080900720b */ /* 0x000fc80003f2d200 */
[----:B------:R-:W-:Y:S02]  /*15d0*/  FSEL R32, R28, R32, !P1 ;  /* 0x000000201c207208 */ /* 0x000fe40004800000 */
[----:B------:R-:W-:Y:S01]  /*15e0*/  FSEL R33, R31, R33, !P1 ;  /* 0x000000211f217208 */ /* 0x000fe20004800000 */
[----:B------:R-:W-:Y:S06]  /*15f0*/  BRA `(.L_x_15) ;  /* 0x0000000000547947 */ /* 0x000fec0003800000 */
.L_x_14:
[----:B------:R-:W-:-:S14]  /*1600*/  DSETP.NAN.AND P1, PT, R28, R28, PT ;  /* 0x0000001c1c00722a */ /* 0x000fdc0003f28000 */
[----:B------:R-:W-:Y:S05]  /*1610*/  @P1 BRA `(.L_x_16) ;  /* 0x0000000000441947 */ /* 0x000fea0003800000 */
[----:B------:R-:W-:-:S14]  /*1620*/  DSETP.NAN.AND P1, PT, R12, R12, PT ;  /* 0x0000000c0c00722a */ /* 0x000fdc0003f28000 */
[----:B------:R-:W-:Y:S05]  /*1630*/  @P1 BRA `(.L_x_17) ;  /* 0x0000000000301947 */ /* 0x000fea0003800000 */
[----:B------:R-:W-:Y:S01]  /*1640*/  ISETP.NE.AND P1, PT, R35, R42, PT ;  /* 0x0000002a2300720c */ /* 0x000fe20003f25270 */
[----:B------:R-:W-:Y:S02]  /*1650*/  IMAD.MOV.U32 R32, RZ, RZ, 0x0 ;  /* 0x00000000ff207424 */ /* 0x000fe400078e00ff */
[----:B------:R-:W-:-:S10]  /*1660*/  IMAD.MOV.U32 R33, RZ, RZ, -0x80000 ;  /* 0xfff80000ff217424 */ /* 0x000fd400078e00ff */
[----:B------:R-:W-:Y:S05]  /*1670*/  @!P1 BRA `(.L_x_15) ;  /* 0x0000000000349947 */ /* 0x000fea0003800000 */
[----:B------:R-:W-:Y:S02]  /*1680*/  ISETP.NE.AND P1, PT, R35, 0x7ff00000, PT ;  /* 0x7ff000002300780c */ /* 0x000fe40003f25270 */
[----:B------:R-:W-:Y:S02]  /*1690*/  LOP3.LUT R33, R29, 0x80000000, R13, 0x48, !PT ;  /* 0x800000001d217812 */ /* 0x000fe400078e480d */
[----:B------:R-:W-:-:S13]  /*16a0*/  ISETP.EQ.OR P1, PT, R42, RZ, !P1 ;  /* 0x000000ff2a00720c */ /* 0x000fda0004f22670 */
[----:B------:R-:W-:Y:S01]  /*16b0*/  @P1 LOP3.LUT R8, R33, 0x7ff00000, RZ, 0xfc, !PT ;  /* 0x7ff0000021081812 */ /* 0x000fe200078efcff */
[----:B------:R-:W-:Y:S02]  /*16c0*/  @!P1 IMAD.MOV.U32 R32, RZ, RZ, RZ ;  /* 0x000000ffff209224 */ /* 0x000fe400078e00ff */
[----:B------:R-:W-:Y:S02]  /*16d0*/  @P1 IMAD.MOV.U32 R32, RZ, RZ, RZ ;  /* 0x000000ffff201224 */ /* 0x000fe400078e00ff */
[----:B------:R-:W-:Y:S01]  /*16e0*/  @P1 IMAD.MOV.U32 R33, RZ, RZ, R8 ;  /* 0x000000ffff211224 */ /* 0x000fe200078e0008 */
[----:B------:R-:W-:Y:S06]  /*16f0*/  BRA `(.L_x_15) ;  /* 0x0000000000147947 */ /* 0x000fec0003800000 */
.L_x_17:
[----:B------:R-:W-:Y:S01]  /*1700*/  LOP3.LUT R33, R13, 0x80000, RZ, 0xfc, !PT ;  /* 0x000800000d217812 */ /* 0x000fe200078efcff */
[----:B------:R-:W-:Y:S01]  /*1710*/  IMAD.MOV.U32 R32, RZ, RZ, R12 ;  /* 0x000000ffff207224 */ /* 0x000fe200078e000c */
[----:B------:R-:W-:Y:S06]  /*1720*/  BRA `(.L_x_15) ;  /* 0x0000000000087947 */ /* 0x000fec0003800000 */
.L_x_16:
[----:B------:R-:W-:Y:S01]  /*1730*/  LOP3.LUT R33, R29, 0x80000, RZ, 0xfc, !PT ;  /* 0x000800001d217812 */ /* 0x000fe200078efcff */
[----:B------:R-:W-:-:S07]  /*1740*/  IMAD.MOV.U32 R32, RZ, RZ, R28 ;  /* 0x000000ffff207224 */ /* 0x000fce00078e001c */
.L_x_15:
[----:B------:R-:W-:Y:S05]  /*1750*/  BSYNC.RECONVERGENT B2 ;  /* 0x0000000000027941 */ /* 0x000fea0003800200 */
.L_x_13:
[----:B------:R-:W-:Y:S02]  /*1760*/  IMAD.MOV.U32 R39, RZ, RZ, 0x0 ;  /* 0x00000000ff277424 */ /* 0x000fe400078e00ff */
[----:B------:R-:W-:Y:S02]  /*1770*/  IMAD.MOV.U32 R28, RZ, RZ, R32 ;  /* 0x000000ffff1c7224 */ /* 0x000fe400078e0020 */
[----:B------:R-:W-:Y:S01]  /*1780*/  IMAD.MOV.U32 R29, RZ, RZ, R33 ;  /* 0x000000ffff1d7224 */ /* 0x000fe200078e0021 */
[----:B------:R-:W-:Y:S06]  /*1790*/  RET.REL.NODEC R38 `(nlmSimple) ;  /* 0xffffffe826187950 */ /* 0x000fec0003c3ffff */
        .weak           $__internal_2_$__cuda_sm3x_div_rn_noftz_f32_slowpath
        .type           $__internal_2_$__cuda_sm3x_div_rn_noftz_f32_slowpath,@function
        .size           $__internal_2_$__cuda_sm3x_div_rn_noftz_f32_slowpath,(.L_x_33 - $__internal_2_$__cuda_sm3x_div_rn_noftz_f32_slowpath)
$__internal_2_$__cuda_sm3x_div_rn_noftz_f32_slowpath:
[--C-:B------:R-:W-:Y:S01]  /*17a0*/  SHF.R.U32.HI R9, RZ, 0x17, R8.reuse ;  /* 0x00000017ff097819 */ /* 0x100fe20000011608 */
[----:B------:R-:W-:Y:S04]  /*17b0*/  BSSY.RECONVERGENT B1, `(.L_x_18) ;  /* 0x000005c000017945 */ /* 0x000fe80003800200 */
[----:B------:R-:W-:Y:S01]  /*17c0*/  BSSY.RELIABLE B2, `(.L_x_19) ;  /* 0x000001a000027945 */ /* 0x000fe20003800100 */
[----:B------:R-:W-:Y:S01]  /*17d0*/  LOP3.LUT R34, R9, 0xff, RZ, 0xc0, !PT ;  /* 0x000000ff09227812 */ /* 0x000fe200078ec0ff */
[----:B------:R-:W-:-:S04]  /*17e0*/  IMAD.MOV.U32 R9, RZ, RZ, R8 ;  /* 0x000000ffff097224 */ /* 0x000fc800078e0008 */
[----:B------:R-:W-:-:S05]  /*17f0*/  VIADD R33, R34, 0xffffffff ;  /* 0xffffffff22217836 */ /* 0x000fca0000000000 */
[----:B------:R-:W-:-:S13]  /*1800*/  ISETP.GT.U32.OR P1, PT, R33, 0xfd, !PT ;  /* 0x000000fd2100780c */ /* 0x000fda0007f24470 */
[----:B------:R-:W-:Y:S01]  /*1810*/  @!P1 IMAD.MOV.U32 R31, RZ, RZ, RZ ;  /* 0x000000ffff1f9224 */ /* 0x000fe200078e00ff */
[----:B------:R-:W-:Y:S06]  /*1820*/  @!P1 BRA `(.L_x_20) ;  /* 0x00000000004c9947 */ /* 0x000fec0003800000 */
[----:B------:R-:W-:-:S13]  /*1830*/  FSETP.GTU.FTZ.AND P1, PT, |R8|, +INF , PT ;  /* 0x7f8000000800780b */ /* 0x000fda0003f3c200 */
[----:B------:R-:W-:Y:S05]  /*1840*/  @P1 BREAK.RELIABLE B2 ;  /* 0x0000000000021942 */ /* 0x000fea0003800100 */
[----:B------:R-:W-:Y:S05]  /*1850*/  @P1 BRA `(.L_x_21) ;  /* 0x0000000400401947 */ /* 0x000fea0003800000 */
[----:B------:R-:W-:-:S05]  /*1860*/  IMAD.MOV.U32 R32, RZ, RZ, 0x42440000 ;  /* 0x42440000ff207424 */ /* 0x000fca00078e00ff */
[----:B------:R-:W-:-:S13]  /*1870*/  LOP3.LUT P1, RZ, R32, 0x7fffffff, R9, 0xc8, !PT ;  /* 0x7fffffff20ff7812 */ /* 0x000fda000782c809 */
[----:B------:R-:W-:Y:S05]  /*1880*/  @!P1 BREAK.RELIABLE B2 ;  /* 0x0000000000029942 */ /* 0x000fea0003800100 */
[----:B------:R-:W-:Y:S05]  /*1890*/  @!P1 BRA `(.L_x_22) ;  /* 0x0000000400289947 */ /* 0x000fea0003800000 */
[----:B------:R-:W-:-:S13]  /*18a0*/  LOP3.LUT P1, RZ, R9, 0x7fffffff, RZ, 0xc0, !PT ;  /* 0x7fffffff09ff7812 */ /* 0x000fda000782c0ff */
[----:B------:R-:W-:Y:S05]  /*18b0*/  @!P1 BREAK.RELIABLE B2 ;  /* 0x0000000000029942 */ /* 0x000fea0003800100 */
[----:B------:R-:W-:Y:S05]  /*18c0*/  @!P1 BRA `(.L_x_23) ;  /* 0x0000000400149947 */ /* 0x000fea0003800000 */
[----:B------:R-:W-:Y:S02]  /*18d0*/  FSETP.NEU.FTZ.AND P3, PT, |R8|, +INF , PT ;  /* 0x7f8000000800780b */ /* 0x000fe40003f7d200 */
[----:B------:R-:W-:-:S04]  /*18e0*/  LOP3.LUT P1, RZ, R32, 0x7fffffff, RZ, 0xc0, !PT ;  /* 0x7fffffff20ff7812 */ /* 0x000fc8000782c0ff */
[----:B------:R-:W-:-:S13]  /*18f0*/  PLOP3.LUT P1, PT, P3, P1, PT, 0x2f, 0xf2 ;  /* 0x0000000000f2781c */ /* 0x000fda0001f22577 */
[----:B------:R-:W-:Y:S05]  /*1900*/  @P1 BREAK.RELIABLE B2 ;  /* 0x0000000000021942 */ /* 0x000fea0003800100 */
[----:B------:R-:W-:Y:S05]  /*1910*/  @P1 BRA `(.L_x_24) ;  /* 0x0000000000f41947 */ /* 0x000fea0003800000 */
[----:B------:R-:W-:-:S13]  /*1920*/  ISETP.GE.AND P1, PT, R33, RZ, PT ;  /* 0x000000ff2100720c */ /* 0x000fda0003f26270 */
[----:B------:R-:W-:Y:S02]  /*1930*/  @P1 IMAD.MOV.U32 R31, RZ, RZ, RZ ;  /* 0x000000ffff1f1224 */ /* 0x000fe400078e00ff */
[----:B------:R-:W-:Y:S01]  /*1940*/  @!P1 FFMA R9, R8, 1.84467440737095516160e+19, RZ ;  /* 0x5f80000008099823 */ /* 0x000fe200000000ff */
[----:B------:R-:W-:-:S07]  /*1950*/  @!P1 IMAD.MOV.U32 R31, RZ, RZ, -0x40 ;  /* 0xffffffc0ff1f9424 */ /* 0x000fce00078e00ff */
.L_x_20:
[----:B------:R-:W-:Y:S05]  /*1960*/  BSYNC.RELIABLE B2 ;  /* 0x0000000000027941 */ /* 0x000fea0003800100 */
.L_x_19:
[----:B------:R-:W-:Y:S01]  /*1970*/  UMOV UR4, 0x42440000 ;  /* 0x4244000000047882 */ /* 0x000fe20000000000 */
[----:B------:R-:W-:Y:S01]  /*1980*/  VIADD R32, R34, 0xffffff81 ;  /* 0xffffff8122207836 */ /* 0x000fe20000000000 */
[----:B------:R-:W-:Y:S01]  /*1990*/  UIADD3 UR4, UPT, UPT, UR4, -0x2800000, URZ ;  /* 0xfd80000004047890 */ /* 0x000fe2000fffe0ff */
[----:B------:R-:W-:Y:S02]  /*19a0*/  BSSY.RECONVERGENT B2, `(.L_x_25) ;  /* 0x0000033000027945 */ /* 0x000fe40003800200 */
[----:B------:R-:W-:Y:S01]  /*19b0*/  IMAD R8, R32, -0x800000, R9 ;  /* 0xff80000020087824 */ /* 0x000fe200078e0209 */
[----:B------:R-:W-:Y:S02]  /*19c0*/  IADD3 R31, PT, PT, R31, -0x5, R32 ;  /* 0xfffffffb1f1f7810 */ /* 0x000fe40007ffe020 */
[----:B------:R-:W-:-:S03]  /*19d0*/  FADD.FTZ R35, -RZ, -UR4 ;  /* 0x80000004ff237e21 */ /* 0x000fc60008010100 */
[----:B------:R-:W0:Y:S02]  /*19e0*/  MUFU.RCP R33, UR4 ;  /* 0x0000000400217d08 */ /* 0x000e240008001000 */
[----:B0-----:R-:W-:-:S04]  /*19f0*/  FFMA R34, R33, R35, 1 ;  /* 0x3f80000021227423 */ /* 0x001fc80000000023 */
[----:B------:R-:W-:-:S04]  /*1a00*/  FFMA R9, R33, R34, R33 ;  /* 0x0000002221097223 */ /* 0x000fc80000000021 */
[----:B------:R-:W-:-:S04]  /*1a10*/  FFMA R34, R8, R9, RZ ;  /* 0x0000000908227223 */ /* 0x000fc800000000ff */
[----:B------:R-:W-:-:S04]  /*1a20*/  FFMA R33, R35, R34, R8 ;  /* 0x0000002223217223 */ /* 0x000fc80000000008 */
[----:B------:R-:W-:-:S04]  /*1a30*/  FFMA R34, R9, R33, R34 ;  /* 0x0000002109227223 */ /* 0x000fc80000000022 */
[----:B------:R-:W-:-:S04]  /*1a40*/  FFMA R35, R35, R34, R8 ;  /* 0x0000002223237223 */ /* 0x000fc80000000008 */
[----:B------:R-:W-:-:S05]  /*1a50*/  FFMA R8, R9, R35, R34 ;  /* 0x0000002309087223 */ /* 0x000fca0000000022 */
[----:B------:R-:W-:-:S04]  /*1a60*/  SHF.R.U32.HI R33, RZ, 0x17, R8 ;  /* 0x00000017ff217819 */ /* 0x000fc80000011608 */
[----:B------:R-:W-:-:S05]  /*1a70*/  LOP3.LUT R33, R33, 0xff, RZ, 0xc0, !PT ;  /* 0x000000ff21217812 */ /* 0x000fca00078ec0ff */
[----:B------:R-:W-:-:S04]  /*1a80*/  IMAD.IADD R36, R33, 0x1, R31 ;  /* 0x0000000121247824 */ /* 0x000fc800078e021f */
[----:B------:R-:W-:-:S05]  /*1a90*/  VIADD R32, R36, 0xffffffff ;  /* 0xffffffff24207836 */ /* 0x000fca0000000000 */
[----:B------:R-:W-:-:S13]  /*1aa0*/  ISETP.GE.U32.AND P1, PT, R32, 0xfe, PT ;  /* 0x000000fe2000780c */ /* 0x000fda0003f26070 */
[----:B------:R-:W-:Y:S05]  /*1ab0*/  @!P1 BRA `(.L_x_26) ;  /* 0x0000000000809947 */ /* 0x000fea0003800000 */
[----:B------:R-:W-:-:S13]  /*1ac0*/  ISETP.GT.AND P1, PT, R36, 0xfe, PT ;  /* 0x000000fe2400780c */ /* 0x000fda0003f24270 */
[----:B------:R-:W-:Y:S05]  /*1ad0*/  @P1 BRA `(.L_x_27) ;  /* 0x00000000006c1947 */ /* 0x000fea0003800000 */
[----:B------:R-:W-:-:S13]  /*1ae0*/  ISETP.GE.AND P1, PT, R36, 0x1, PT ;  /* 0x000000012400780c */ /* 0x000fda0003f26270 */
[----:B------:R-:W-:Y:S05]  /*1af0*/  @P1 BRA `(.L_x_28) ;  /* 0x0000000000741947 */ /* 0x000fea0003800000 */
[----:B------:R-:W-:Y:S02]  /*1b00*/  ISETP.GE.AND P1, PT, R36, -0x18, PT ;  /* 0xffffffe82400780c */ /* 0x000fe40003f26270 */
[----:B------:R-:W-:-:S11]  /*1b10*/  LOP3.LUT R8, R8, 0x80000000, RZ, 0xc0, !PT ;  /* 0x8000000008087812 */ /* 0x000fd600078ec0ff */
[----:B------:R-:W-:Y:S05]  /*1b20*/  @!P1 BRA `(.L_x_28) ;  /* 0x0000000000689947 */ /* 0x000fea0003800000 */
[CCC-:B------:R-:W-:Y:S01]  /*1b30*/  FFMA.RZ R31, R9.reuse, R35.reuse, R34.reuse ;  /* 0x00000023091f7223 */ /* 0x1c0fe2000000c022 */
[-CC-:B------:R-:W-:Y:S01]  /*1b40*/  FFMA.RM R32, R9, R35.reuse, R34.reuse ;  /* 0x0000002309207223 */ /* 0x180fe20000004022 */
[C---:B------:R-:W-:Y:S02]  /*1b50*/  ISETP.NE.AND P4, PT, R36.reuse, RZ, PT ;  /* 0x000000ff2400720c */ /* 0x040fe40003f85270 */
[C---:B------:R-:W-:Y:S02]  /*1b60*/  ISETP.NE.AND P3, PT, R36.reuse, RZ, PT ;  /* 0x000000ff2400720c */ /* 0x040fe40003f65270 */
[----:B------:R-:W-:Y:S01]  /*1b70*/  LOP3.LUT R33, R31, 0x7fffff, RZ, 0xc0, !PT ;  /* 0x007fffff1f217812 */ /* 0x000fe200078ec0ff */
[----:B------:R-:W-:Y:S01]  /*1b80*/  FFMA.RP R31, R9, R35, R34 ;  /* 0x00000023091f7223 */ /* 0x000fe20000008022 */
[----:B------:R-:W-:Y:S02]  /*1b90*/  VIADD R34, R36, 0x20 ;  /* 0x0000002024227836 */ /* 0x000fe40000000000 */
[----:B------:R-:W-:Y:S01]  /*1ba0*/  LOP3.LUT R33, R33, 0x800000, RZ, 0xfc, !PT ;  /* 0x0080000021217812 */ /* 0x000fe200078efcff */
[----:B------:R-:W-:Y:S01]  /*1bb0*/  IMAD.MOV R9, RZ, RZ, -R36 ;  /* 0x000000ffff097224 */ /* 0x000fe200078e0a24 */
[----:B------:R-:W-:-:S02]  /*1bc0*/  FSETP.NEU.FTZ.AND P1, PT, R31, R32, PT ;  /* 0x000000201f00720b */ /* 0x000fc40003f3d000 */
[----:B------:R-:W-:Y:S02]  /*1bd0*/  SHF.L.U32 R34, R33, R34, RZ ;  /* 0x0000002221227219 */ /* 0x000fe400000006ff */
[----:B------:R-:W-:Y:S02]  /*1be0*/  SEL R32, R9, RZ, P4 ;  /* 0x000000ff09207207 */ /* 0x000fe40002000000 */
[----:B------:R-:W-:Y:S02]  /*1bf0*/  ISETP.NE.AND P3, PT, R34, RZ, P3 ;  /* 0x000000ff2200720c */ /* 0x000fe40001f65270 */
[----:B------:R-:W-:Y:S02]  /*1c00*/  SHF.R.U32.HI R32, RZ, R32, R33 ;  /* 0x00000020ff207219 */ /* 0x000fe40000011621 */
[----:B------:R-:W-:Y:S02]  /*1c10*/  PLOP3.LUT P1, PT, P1, P3, PT, 0xf8, 0x8f ;  /* 0x00000000008f781c */ /* 0x000fe40000f27f70 */
[----:B------:R-:W-:-:S02]  /*1c20*/  SHF.R.U32.HI R34, RZ, 0x1, R32 ;  /* 0x00000001ff227819 */ /* 0x000fc40000011620 */
[----:B------:R-:W-:-:S04]  /*1c30*/  SEL R9, RZ, 0x1, !P1 ;  /* 0x00000001ff097807 */ /* 0x000fc80004800000 */
[----:B------:R-:W-:-:S04]  /*1c40*/  LOP3.LUT R9, R9, 0x1, R34, 0xf8, !PT ;  /* 0x0000000109097812 */ /* 0x000fc800078ef822 */
[----:B------:R-:W-:-:S05]  /*1c50*/  LOP3.LUT R9, R9, R32, RZ, 0xc0, !PT ;  /* 0x0000002009097212 */ /* 0x000fca00078ec0ff */
[----:B------:R-:W-:-:S05]  /*1c60*/  IMAD.IADD R9, R34, 0x1, R9 ;  /* 0x0000000122097824 */ /* 0x000fca00078e0209 */
[----:B------:R-:W-:Y:S01]  /*1c70*/  LOP3.LUT R8, R9, R8, RZ, 0xfc, !PT ;  /* 0x0000000809087212 */ /* 0x000fe200078efcff */
[----:B------:R-:W-:Y:S06]  /*1c80*/  BRA `(.L_x_28) ;  /* 0x0000000000107947 */ /* 0x000fec0003800000 */
.L_x_27:
[----:B------:R-:W-:-:S04]  /*1c90*/  LOP3.LUT R8, R8, 0x80000000, RZ, 0xc0, !PT ;  /* 0x8000000008087812 */ /* 0x000fc800078ec0ff */
[----:B------:R-:W-:Y:S01]  /*1ca0*/  LOP3.LUT R8, R8, 0x7f800000, RZ, 0xfc, !PT ;  /* 0x7f80000008087812 */ /* 0x000fe200078efcff */
[----:B------:R-:W-:Y:S06]  /*1cb0*/  BRA `(.L_x_28) ;  /* 0x0000000000047947 */ /* 0x000fec0003800000 */
.L_x_26:
[----:B------:R-:W-:-:S07]  /*1cc0*/  IMAD R8, R31, 0x800000, R8 ;  /* 0x008000001f087824 */ /* 0x000fce00078e0208 */
.L_x_28:
[----:B------:R-:W-:Y:S05]  /*1cd0*/  BSYNC.RECONVERGENT B2 ;  /* 0x0000000000027941 */ /* 0x000fea0003800200 */
.L_x_25:
[----:B------:R-:W-:Y:S05]  /*1ce0*/  BRA `(.L_x_29) ;  /* 0x0000000000207947 */ /* 0x000fea0003800000 */
.L_x_24:
[----:B------:R-:W-:-:S04]  /*1cf0*/  LOP3.LUT R8, R32, 0x80000000, R9, 0x48, !PT ;  /* 0x8000000020087812 */ /* 0x000fc800078e4809 */
[----:B------:R-:W-:Y:S01]  /*1d00*/  LOP3.LUT R8, R8, 0x7f800000, RZ, 0xfc, !PT ;  /* 0x7f80000008087812 */ /* 0x000fe200078efcff */
[----:B------:R-:W-:Y:S06]  /*1d10*/  BRA `(.L_x_29) ;  /* 0x0000000000147947 */ /* 0x000fec0003800000 */
.L_x_23:
[----:B------:R-:W-:Y:S01]  /*1d20*/  LOP3.LUT R8, R32, 0x80000000, R9, 0x48, !PT ;  /* 0x8000000020087812 */ /* 0x000fe200078e4809 */
[----:B------:R-:W-:Y:S06]  /*1d30*/  BRA `(.L_x_29) ;  /* 0x00000000000c7947 */ /* 0x000fec0003800000 */
.L_x_22:
[----:B------:R-:W0:Y:S01]  /*1d40*/  MUFU.RSQ R8, -QNAN ;  /* 0xffc0000000087908 */ /* 0x000e220000001400 */
[----:B------:R-:W-:Y:S05]  /*1d50*/  BRA `(.L_x_29) ;  /* 0x0000000000047947 */ /* 0x000fea0003800000 */
.L_x_21:
[----:B------:R-:W-:-:S07]  /*1d60*/  FADD.FTZ R8, R8, 49 ;  /* 0x4244000008087421 */ /* 0x000fce0000010000 */
.L_x_29:
[----:B------:R-:W-:Y:S05]  /*1d70*/  BSYNC.RECONVERGENT B1 ;  /* 0x0000000000017941 */ /* 0x000fea0003800200 */
.L_x_18:
[----:B------:R-:W-:-:S04]  /*1d80*/  IMAD.MOV.U32 R31, RZ, RZ, 0x0 ;  /* 0x00000000ff1f7424 */ /* 0x000fc800078e00ff */
[----:B0-----:R-:W-:Y:S05]  /*1d90*/  RET.REL.NODEC R30 `(nlmSimple) ;  /* 0xffffffe01e987950 */ /* 0x001fea0003c3ffff */
.L_x_30:
[----:B------:R-:W-:-:S00]  /*1da0*/  BRA `(.L_x_30) ;  /* 0xfffffffc00fc7947 */ /* 0x000fc0000383ffff */
[----:B------:R-:W-:-:S00]  /*1db0*/  NOP ;  /* 0x0000000000007918 */ /* 0x000fc00000000000 */
        /* <DEDUP_REMOVED lines=12> */
.L_x_33:


//--------------------- .nv.shared.reserved.0     --------------------------
	.section	.nv.shared.reserved.0,"aw",@nobits
	.weak		__nv_reservedSMEM_offset_0_alias
	.size		__nv_reservedSMEM_offset_0_alias, 0, 64
	.other		__nv_reservedSMEM_offset_0_alias,@"STO_CUDA_RESERVED_SHARED STV_DEFAULT"
__nv_reservedSMEM_offset_0_alias:
	.zero		0
	.zero		64


//--------------------- .nv.constant0.nlmSimple   --------------------------
	.section	.nv.constant0.nlmSimple,"a",@progbits
	.sectionflags	@""
	.align	4
.nv.constant0.nlmSimple:
	.zero		924


//--------------------- SYMBOLS --------------------------

	.type		.nv.reservedSmem.offset0,@object
	.size		.nv.reservedSmem.offset0,0x4
